//
// Generated by NVIDIA NVVM Compiler
//
// Compiler Build ID: CL-36424714
// Cuda compilation tools, release 13.0, V13.0.88
// Based on NVVM 20.0.0
//

.version 9.0
.target sm_100
.address_size 64


.func _Z19recursive_fibonacciiPi(
	.param .b32 _Z19recursive_fibonacciiPi_param_0,
	.param .b64 _Z19recursive_fibonacciiPi_param_1
)
{
	.reg .pred 	%p<6>;
	.reg .b32 	%r<32>;
	.reg .b64 	%rd<3>;

	ld.param.u32 	%r30, [_Z19recursive_fibonacciiPi_param_0];
	ld.param.u64 	%rd1, [_Z19recursive_fibonacciiPi_param_1];
	setp.lt.u32 	%p1, %r30, 2;
	@%p1 bra 	$L__BB0_6;
	add.s32 	%r1, %r30, -2;
	and.b32  	%r16, %r1, 6;
	setp.eq.s32 	%p2, %r16, 6;
	@%p2 bra 	$L__BB0_5;
	add.s32 	%r27, %r30, -1;
	shr.u32 	%r17, %r1, 1;
	add.s32 	%r18, %r17, 1;
	and.b32  	%r19, %r18, 3;
	neg.s32 	%r26, %r19;
$L__BB0_3:
	.pragma "nounroll";
	{ // callseq 0, 0
	.param .b32 param0;
	st.param.b32 	[param0], %r27;
	.param .b64 param1;
	st.param.b64 	[param1], %rd1;
	call.uni 
	_Z19recursive_fibonacciiPi, 
	(
	param0, 
	param1
	);
	} // callseq 0
	add.s32 	%r27, %r27, -2;
	add.s32 	%r26, %r26, 1;
	setp.ne.s32 	%p3, %r26, 0;
	@%p3 bra 	$L__BB0_3;
	add.s32 	%r30, %r27, 1;
$L__BB0_5:
	setp.lt.u32 	%p4, %r1, 6;
	@%p4 bra 	$L__BB0_6;
	bra.uni 	$L__BB0_7;
$L__BB0_6:
	cvta.to.local.u64 	%rd2, %rd1;
	ld.local.u32 	%r24, [%rd2];
	add.s32 	%r25, %r24, %r30;
	st.local.u32 	[%rd2], %r25;
	ret;
$L__BB0_7:
	add.s32 	%r20, %r30, -1;
	{ // callseq 1, 0
	.param .b32 param0;
	st.param.b32 	[param0], %r20;
	.param .b64 param1;
	st.param.b64 	[param1], %rd1;
	call.uni 
	_Z19recursive_fibonacciiPi, 
	(
	param0, 
	param1
	);
	} // callseq 1
	add.s32 	%r21, %r30, -3;
	{ // callseq 2, 0
	.param .b32 param0;
	st.param.b32 	[param0], %r21;
	.param .b64 param1;
	st.param.b64 	[param1], %rd1;
	call.uni 
	_Z19recursive_fibonacciiPi, 
	(
	param0, 
	param1
	);
	} // callseq 2
	add.s32 	%r22, %r30, -5;
	{ // callseq 3, 0
	.param .b32 param0;
	st.param.b32 	[param0], %r22;
	.param .b64 param1;
	st.param.b64 	[param1], %rd1;
	call.uni 
	_Z19recursive_fibonacciiPi, 
	(
	param0, 
	param1
	);
	} // callseq 3
	add.s32 	%r23, %r30, -7;
	{ // callseq 4, 0
	.param .b32 param0;
	st.param.b32 	[param0], %r23;
	.param .b64 param1;
	st.param.b64 	[param1], %rd1;
	call.uni 
	_Z19recursive_fibonacciiPi, 
	(
	param0, 
	param1
	);
	} // callseq 4
	add.s32 	%r30, %r30, -8;
	setp.lt.u32 	%p5, %r30, 2;
	@%p5 bra 	$L__BB0_6;
	bra.uni 	$L__BB0_7;

}
	// .globl	_Z18divergent_func_ptrPi
.visible .entry _Z18divergent_func_ptrPi(
	.param .u64 .ptr .align 1 _Z18divergent_func_ptrPi_param_0
)
{
	.local .align 4 .b8 	__local_depot1[8];
	.reg .b64 	%SP;
	.reg .b64 	%SPL;
	.reg .pred 	%p<2>;
	.reg .b16 	%rs<10>;
	.reg .b32 	%r<18>;
	.reg .b64 	%rd<11>;

	mov.u64 	%SPL, __local_depot1;
	cvta.local.u64 	%SP, %SPL;
	ld.param.u64 	%rd3, [_Z18divergent_func_ptrPi_param_0];
	add.u64 	%rd4, %SP, 0;
	add.u64 	%rd1, %SPL, 0;
	add.u64 	%rd5, %SP, 4;
	add.u64 	%rd2, %SPL, 4;
	mov.u32 	%r1, %tid.x;
	mov.b32 	%r6, 3;
	st.local.u32 	[%rd1], %r6;
	mov.b32 	%r7, 4;
	st.local.u32 	[%rd2], %r7;
	setp.gt.u32 	%p1, %r1, 15;
	@%p1 bra 	$L__BB1_2;
	cvt.u16.u32 	%rs1, %r1;
	mul.lo.s16 	%rs2, %rs1, 127;
	mul.hi.u16 	%rs3, %rs2, 12137;
	sub.s16 	%rs4, %rs2, %rs3;
	shr.u16 	%rs5, %rs4, 1;
	add.s16 	%rs6, %rs5, %rs3;
	shr.u16 	%rs7, %rs6, 4;
	mul.lo.s16 	%rs8, %rs7, 27;
	sub.s16 	%rs9, %rs2, %rs8;
	cvt.u32.u16 	%r14, %rs9;
	{ // callseq 6, 0
	.param .b32 param0;
	st.param.b32 	[param0], %r14;
	.param .b64 param1;
	st.param.b64 	[param1], %rd4;
	call.uni 
	_Z19recursive_fibonacciiPi, 
	(
	param0, 
	param1
	);
	} // callseq 6
	ld.local.u32 	%r17, [%rd1];
	mov.b32 	%r16, 4;
	bra.uni 	$L__BB1_3;
$L__BB1_2:
	mad.lo.s32 	%r9, %r1, 127, 254;
	mul.hi.u32 	%r10, %r9, 159072863;
	mul.lo.s32 	%r11, %r10, 27;
	sub.s32 	%r12, %r9, %r11;
	{ // callseq 5, 0
	.param .b32 param0;
	st.param.b32 	[param0], %r12;
	.param .b64 param1;
	st.param.b64 	[param1], %rd5;
	call.uni 
	_Z19recursive_fibonacciiPi, 
	(
	param0, 
	param1
	);
	} // callseq 5
	ld.local.u32 	%r16, [%rd2];
	mov.b32 	%r17, 3;
$L__BB1_3:
	cvta.to.global.u64 	%rd8, %rd3;
	add.s32 	%r15, %r16, %r17;
	mul.wide.u32 	%rd9, %r1, 4;
	add.s64 	%rd10, %rd8, %rd9;
	st.global.u32 	[%rd10], %r15;
	ret;

}
	// .globl	_Z22divergent_func_ptr_optPi
.visible .entry _Z22divergent_func_ptr_optPi(
	.param .u64 .ptr .align 1 _Z22divergent_func_ptr_optPi_param_0
)
{
	.local .align 4 .b8 	__local_depot2[8];
	.reg .b64 	%SP;
	.reg .b64 	%SPL;
	.reg .pred 	%p<2>;
	.reg .b32 	%r<13>;
	.reg .b64 	%rd<10>;

	mov.u64 	%SPL, __local_depot2;
	cvta.local.u64 	%SP, %SPL;
	ld.param.u64 	%rd1, [_Z22divergent_func_ptr_optPi_param_0];
	cvta.to.global.u64 	%rd2, %rd1;
	add.u64 	%rd3, %SP, 0;
	add.u64 	%rd4, %SPL, 0;
	add.u64 	%rd5, %SP, 4;
	add.u64 	%rd6, %SPL, 4;
	mov.u32 	%r1, %tid.x;
	mov.b32 	%r2, 3;
	st.local.u32 	[%rd4], %r2;
	mov.b32 	%r3, 4;
	st.local.u32 	[%rd6], %r3;
	setp.gt.u32 	%p1, %r1, 15;
	mul.lo.s32 	%r4, %r1, 127;
	add.s32 	%r5, %r4, 254;
	selp.b32 	%r6, %r5, %r4, %p1;
	selp.b64 	%rd7, %rd5, %rd3, %p1;
	mul.hi.u32 	%r7, %r6, 159072863;
	mul.lo.s32 	%r8, %r7, 27;
	sub.s32 	%r9, %r6, %r8;
	{ // callseq 7, 0
	.param .b32 param0;
	st.param.b32 	[param0], %r9;
	.param .b64 param1;
	st.param.b64 	[param1], %rd7;
	call.uni 
	_Z19recursive_fibonacciiPi, 
	(
	param0, 
	param1
	);
	} // callseq 7
	ld.local.u32 	%r10, [%rd4];
	ld.local.u32 	%r11, [%rd6];
	add.s32 	%r12, %r11, %r10;
	mul.wide.u32 	%rd8, %r1, 4;
	add.s64 	%rd9, %rd2, %rd8;
	st.global.u32 	[%rd9], %r12;
	ret;

}
	// .globl	_Z21divergent_func_nestedPi
.visible .entry _Z21divergent_func_nestedPi(
	.param .u64 .ptr .align 1 _Z21divergent_func_nestedPi_param_0
)
{
	.local .align 4 .b8 	__local_depot3[8];
	.reg .b64 	%SP;
	.reg .b64 	%SPL;
	.reg .pred 	%p<4>;
	.reg .b32 	%r<24>;
	.reg .b64 	%rd<11>;

	mov.u64 	%SPL, __local_depot3;
	cvta.local.u64 	%SP, %SPL;
	ld.param.u64 	%rd3, [_Z21divergent_func_nestedPi_param_0];
	add.u64 	%rd4, %SP, 0;
	add.u64 	%rd1, %SPL, 0;
	add.u64 	%rd5, %SP, 4;
	add.u64 	%rd2, %SPL, 4;
	mov.u32 	%r1, %tid.x;
	mov.b32 	%r7, 3;
	st.local.u32 	[%rd1], %r7;
	mov.b32 	%r8, 4;
	st.local.u32 	[%rd2], %r8;
	mul.lo.s32 	%r2, %r1, 127;
	setp.gt.u32 	%p1, %r1, 15;
	@%p1 bra 	$L__BB3_2;
	mul.hi.u32 	%r18, %r2, 159072863;
	mul.lo.s32 	%r19, %r18, 27;
	sub.s32 	%r20, %r2, %r19;
	{ // callseq 9, 0
	.param .b32 param0;
	st.param.b32 	[param0], %r20;
	.param .b64 param1;
	st.param.b64 	[param1], %rd4;
	call.uni 
	_Z19recursive_fibonacciiPi, 
	(
	param0, 
	param1
	);
	} // callseq 9
	ld.local.u32 	%r23, [%rd1];
	mov.b32 	%r22, 4;
	bra.uni 	$L__BB3_4;
$L__BB3_2:
	and.b32  	%r11, %r1, 1;
	setp.eq.b32 	%p2, %r11, 1;
	not.pred 	%p3, %p2;
	mov.b32 	%r23, 3;
	mov.b32 	%r22, 420;
	@%p3 bra 	$L__BB3_4;
	add.s32 	%r13, %r2, 254;
	mul.hi.u32 	%r14, %r13, 159072863;
	mul.lo.s32 	%r15, %r14, 27;
	sub.s32 	%r16, %r13, %r15;
	{ // callseq 8, 0
	.param .b32 param0;
	st.param.b32 	[param0], %r16;
	.param .b64 param1;
	st.param.b64 	[param1], %rd5;
	call.uni 
	_Z19recursive_fibonacciiPi, 
	(
	param0, 
	param1
	);
	} // callseq 8
	ld.local.u32 	%r22, [%rd2];
$L__BB3_4:
	cvta.to.global.u64 	%rd8, %rd3;
	add.s32 	%r21, %r22, %r23;
	mul.wide.u32 	%rd9, %r1, 4;
	add.s64 	%rd10, %rd8, %rd9;
	st.global.u32 	[%rd10], %r21;
	ret;

}
	// .globl	_Z25divergent_func_nested_optPi
.visible .entry _Z25divergent_func_nested_optPi(
	.param .u64 .ptr .align 1 _Z25divergent_func_nested_optPi_param_0
)
{
	.local .align 4 .b8 	__local_depot4[8];
	.reg .b64 	%SP;
	.reg .b64 	%SPL;
	.reg .pred 	%p<6>;
	.reg .b32 	%r<17>;
	.reg .b64 	%rd<10>;

	mov.u64 	%SPL, __local_depot4;
	cvta.local.u64 	%SP, %SPL;
	ld.param.u64 	%rd4, [_Z25divergent_func_nested_optPi_param_0];
	add.u64 	%rd5, %SP, 0;
	add.u64 	%rd1, %SPL, 0;
	add.u64 	%rd6, %SP, 4;
	add.u64 	%rd2, %SPL, 4;
	mov.u32 	%r1, %tid.x;
	mov.b32 	%r6, 3;
	st.local.u32 	[%rd1], %r6;
	mov.b32 	%r7, 4;
	st.local.u32 	[%rd2], %r7;
	setp.gt.u32 	%p1, %r1, 15;
	and.b32  	%r8, %r1, 1;
	setp.eq.b32 	%p2, %r8, 1;
	not.pred 	%p3, %p2;
	mul.lo.s32 	%r9, %r1, 127;
	and.pred  	%p4, %p2, %p1;
	add.s32 	%r10, %r9, 254;
	selp.b32 	%r2, %r10, %r9, %p4;
	selp.b64 	%rd3, %rd6, %rd5, %p4;
	mov.b32 	%r16, 423;
	and.pred  	%p5, %p1, %p3;
	@%p5 bra 	$L__BB4_2;
	mul.hi.u32 	%r11, %r2, 159072863;
	mul.lo.s32 	%r12, %r11, 27;
	sub.s32 	%r13, %r2, %r12;
	{ // callseq 10, 0
	.param .b32 param0;
	st.param.b32 	[param0], %r13;
	.param .b64 param1;
	st.param.b64 	[param1], %rd3;
	call.uni 
	_Z19recursive_fibonacciiPi, 
	(
	param0, 
	param1
	);
	} // callseq 10
	ld.local.u32 	%r14, [%rd1];
	ld.local.u32 	%r15, [%rd2];
	add.s32 	%r16, %r15, %r14;
$L__BB4_2:
	cvta.to.global.u64 	%rd7, %rd4;
	mul.wide.u32 	%rd8, %r1, 4;
	add.s64 	%rd9, %rd7, %rd8;
	st.global.u32 	[%rd9], %r16;
	ret;

}


// ===== COMPILED SASS (sm_100) =====

	.target	sm_100

	.elftype	@"ET_EXEC"


//--------------------- .note.nv.tkinfo           --------------------------
	.section	.note.nv.tkinfo,"",@"SHT_NOTE"
	.sectionflags	@"SHF_NOTE_NV_TKINFO"
	.tkinfo
        /*0018*/ 	.word	0x00000002
        /*0030*/ 	.string	""
        /*0030*/ 	.string	"ptxas"
        /*0030*/ 	.string	"Cuda compilation tools, release 13.0, V13.0.88"
        /*0030*/ 	.string	"Build cuda_13.0.r13.0/compiler.36424714_0"
        /*0030*/ 	.string	"-arch sm_100 -m 64 "



//--------------------- .note.nv.cuinfo           --------------------------
	.section	.note.nv.cuinfo,"",@"SHT_NOTE"
	.sectionflags	@"SHF_NOTE_NV_CUINFO"
        /*0018*/ 	.short	0x0002
        /*001a*/ 	.short	0x0064
        /*001c*/ 	.short	0x0082
	.zero		2


//--------------------- .nv.info                  --------------------------
	.section	.nv.info,"",@"SHT_CUDA_INFO"
	.align	4


	//----- nvinfo : EIATTR_REGCOUNT
	.align		4
        /*0000*/ 	.byte	0x04, 0x2f
        /*0002*/ 	.short	(.L_1 - .L_0)
	.align		4
.L_0:
        /*0004*/ 	.word	index@(_Z18divergent_func_ptrPi)
        /*0008*/ 	.word	0x0000001c


	//----- nvinfo : EIATTR_FRAME_SIZE
	.align		4
.L_1:
        /*000c*/ 	.byte	0x04, 0x11
        /*000e*/ 	.short	(.L_3 - .L_2)
	.align		4
.L_2:
        /*0010*/ 	.word	index@($_Z18divergent_func_ptrPi$_Z19recursive_fibonacciiPi)
        /*0014*/ 	.word	0x00000008


	//----- nvinfo : EIATTR_FRAME_SIZE
	.align		4
.L_3:
        /*0018*/ 	.byte	0x04, 0x11
        /*001a*/ 	.short	(.L_5 - .L_4)
	.align		4
.L_4:
        /*001c*/ 	.word	index@(_Z18divergent_func_ptrPi)
        /*0020*/ 	.word	0x00000008


	//----- nvinfo : EIATTR_REGCOUNT
	.align		4
.L_5:
        /*0024*/ 	.byte	0x04, 0x2f
        /*0026*/ 	.short	(.L_7 - .L_6)
	.align		4
.L_6:
        /*0028*/ 	.word	index@(_Z22divergent_func_ptr_optPi)
        /*002c*/ 	.word	0x0000001c


	//----- nvinfo : EIATTR_FRAME_SIZE
	.align		4
.L_7:
        /*0030*/ 	.byte	0x04, 0x11
        /*0032*/ 	.short	(.L_9 - .L_8)
	.align		4
.L_8:
        /*0034*/ 	.word	index@($_Z22divergent_func_ptr_optPi$_Z19recursive_fibonacciiPi)
        /*0038*/ 	.word	0x00000008


	//----- nvinfo : EIATTR_FRAME_SIZE
	.align		4
.L_9:
        /*003c*/ 	.byte	0x04, 0x11
        /*003e*/ 	.short	(.L_11 - .L_10)
	.align		4
.L_10:
        /*0040*/ 	.word	index@(_Z22divergent_func_ptr_optPi)
        /*0044*/ 	.word	0x00000008


	//----- nvinfo : EIATTR_REGCOUNT
	.align		4
.L_11:
        /*0048*/ 	.byte	0x04, 0x2f
        /*004a*/ 	.short	(.L_13 - .L_12)
	.align		4
.L_12:
        /*004c*/ 	.word	index@(_Z21divergent_func_nestedPi)
        /*0050*/ 	.word	0x0000001c


	//----- nvinfo : EIATTR_FRAME_SIZE
	.align		4
.L_13:
        /*0054*/ 	.byte	0x04, 0x11
        /*0056*/ 	.short	(.L_15 - .L_14)
	.align		4
.L_14:
        /*0058*/ 	.word	index@($_Z21divergent_func_nestedPi$_Z19recursive_fibonacciiPi)
        /*005c*/ 	.word	0x00000008


	//----- nvinfo : EIATTR_FRAME_SIZE
	.align		4
.L_15:
        /*0060*/ 	.byte	0x04, 0x11
        /*0062*/ 	.short	(.L_17 - .L_16)
	.align		4
.L_16:
        /*0064*/ 	.word	index@(_Z21divergent_func_nestedPi)
        /*0068*/ 	.word	0x00000008


	//----- nvinfo : EIATTR_REGCOUNT
	.align		4
.L_17:
        /*006c*/ 	.byte	0x04, 0x2f
        /*006e*/ 	.short	(.L_19 - .L_18)
	.align		4
.L_18:
        /*0070*/ 	.word	index@(_Z25divergent_func_nested_optPi)
        /*0074*/ 	.word	0x0000001c


	//----- nvinfo : EIATTR_FRAME_SIZE
	.align		4
.L_19:
        /*0078*/ 	.byte	0x04, 0x11
        /*007a*/ 	.short	(.L_21 - .L_20)
	.align		4
.L_20:
        /*007c*/ 	.word	index@($_Z25divergent_func_nested_optPi$_Z19recursive_fibonacciiPi)
        /*0080*/ 	.word	0x00000008


	//----- nvinfo : EIATTR_FRAME_SIZE
	.align		4
.L_21:
        /*0084*/ 	.byte	0x04, 0x11
        /*0086*/ 	.short	(.L_23 - .L_22)
	.align		4
.L_22:
        /*0088*/ 	.word	index@(_Z25divergent_func_nested_optPi)
        /*008c*/ 	.word	0x00000008


	//----- nvinfo : EIATTR_MIN_STACK_SIZE
	.align		4
.L_23:
        /*0090*/ 	.byte	0x04, 0x12
        /*0092*/ 	.short	(.L_25 - .L_24)
	.align		4
.L_24:
        /*0094*/ 	.word	index@(_Z25divergent_func_nested_optPi)
        /*0098*/ 	.word	0x00000008


	//----- nvinfo : EIATTR_MIN_STACK_SIZE
	.align		4
.L_25:
        /*009c*/ 	.byte	0x04, 0x12
        /*009e*/ 	.short	(.L_27 - .L_26)
	.align		4
.L_26:
        /*00a0*/ 	.word	index@(_Z21divergent_func_nestedPi)
        /*00a4*/ 	.word	0x00000008


	//----- nvinfo : EIATTR_MIN_STACK_SIZE
	.align		4
.L_27:
        /*00a8*/ 	.byte	0x04, 0x12
        /*00aa*/ 	.short	(.L_29 - .L_28)
	.align		4
.L_28:
        /*00ac*/ 	.word	index@(_Z22divergent_func_ptr_optPi)
        /*00b0*/ 	.word	0x00000008


	//----- nvinfo : EIATTR_MIN_STACK_SIZE
	.align		4
.L_29:
        /*00b4*/ 	.byte	0x04, 0x12
        /*00b6*/ 	.short	(.L_31 - .L_30)
	.align		4
.L_30:
        /*00b8*/ 	.word	index@(_Z18divergent_func_ptrPi)
        /*00bc*/ 	.word	0x00000008
.L_31:


//--------------------- .nv.compat                --------------------------
	.section	.nv.compat,"",@"SHT_CUDA_COMPAT_INFO"
	.align	4
        /*0000*/ 	.byte	0x02, 0x09, 0x00, 0x00, 0x02, 0x02, 0x01, 0x00, 0x02, 0x05, 0x05, 0x00, 0x03, 0x07, 0x01, 0x01
        /*0010*/ 	.byte	0x02, 0x03, 0x00, 0x00, 0x02, 0x06, 0x01, 0x00, 0x04, 0x0b, 0x08, 0x00, 0x09, 0x00, 0x00, 0x00
        /*0020*/ 	.byte	0x00, 0x00, 0x00, 0x00


//--------------------- .nv.info._Z25divergent_func_nested_optPi --------------------------
	.section	.nv.info._Z25divergent_func_nested_optPi,"",@"SHT_CUDA_INFO"
	.sectionflags	@""
	.align	4


	//----- nvinfo : EIATTR_CUDA_API_VERSION
	.align		4
        /*0000*/ 	.byte	0x04, 0x37
        /*0002*/ 	.short	(.L_33 - .L_32)
.L_32:
        /*0004*/ 	.word	0x00000082


	//----- nvinfo : EIATTR_KPARAM_INFO
	.align		4
.L_33:
        /*0008*/ 	.byte	0x04, 0x17
        /*000a*/ 	.short	(.L_35 - .L_34)
.L_34:
        /*000c*/ 	.word	0x00000000
        /*0010*/ 	.short	0x0000
        /*0012*/ 	.short	0x0000
        /*0014*/ 	.byte	0x00, 0xf5, 0x21, 0x00


	//----- nvinfo : EIATTR_SPARSE_MMA_MASK
	.align		4
.L_35:
        /*0018*/ 	.byte	0x03, 0x50
        /*001a*/ 	.short	0x0000


	//----- nvinfo : EIATTR_MAXREG_COUNT
	.align		4
        /*001c*/ 	.byte	0x03, 0x1b
        /*001e*/ 	.short	0x00ff


	//----- nvinfo : EIATTR_MERCURY_ISA_VERSION
	.align		4
        /*0020*/ 	.byte	0x03, 0x5f
        /*0022*/ 	.short	0x0101


	//----- nvinfo : EIATTR_VRC_CTA_INIT_COUNT
	.align		4
        /*0024*/ 	.byte	0x02, 0x4a
	.zero		1
	.zero		1


	//----- nvinfo : EIATTR_EXIT_INSTR_OFFSETS
	.align		4
        /*0028*/ 	.byte	0x04, 0x1c
        /*002a*/ 	.short	(.L_37 - .L_36)


	//   ....[0]....
.L_36:
        /*002c*/ 	.word	0x00000240


	//----- nvinfo : EIATTR_CRS_STACK_SIZE
	.align		4
.L_37:
        /*0030*/ 	.byte	0x04, 0x1e
        /*0032*/ 	.short	(.L_39 - .L_38)
.L_38:
        /*0034*/ 	.word	0x00000000


	//----- nvinfo : EIATTR_CBANK_PARAM_SIZE
	.align		4
.L_39:
        /*0038*/ 	.byte	0x03, 0x19
        /*003a*/ 	.short	0x0008


	//----- nvinfo : EIATTR_PARAM_CBANK
	.align		4
        /*003c*/ 	.byte	0x04, 0x0a
        /*003e*/ 	.short	(.L_41 - .L_40)
	.align		4
.L_40:
        /*0040*/ 	.word	index@(.nv.constant0._Z25divergent_func_nested_optPi)
        /*0044*/ 	.short	0x0380
        /*0046*/ 	.short	0x0008


	//----- nvinfo : EIATTR_SW_WAR
	.align		4
.L_41:
        /*0048*/ 	.byte	0x04, 0x36
        /*004a*/ 	.short	(.L_43 - .L_42)
.L_42:
        /*004c*/ 	.word	0x00000008
.L_43:


//--------------------- .nv.info._Z21divergent_func_nestedPi --------------------------
	.section	.nv.info._Z21divergent_func_nestedPi,"",@"SHT_CUDA_INFO"
	.sectionflags	@""
	.align	4


	//----- nvinfo : EIATTR_CUDA_API_VERSION
	.align		4
        /*0000*/ 	.byte	0x04, 0x37
        /*0002*/ 	.short	(.L_45 - .L_44)
.L_44:
        /*0004*/ 	.word	0x00000082


	//----- nvinfo : EIATTR_KPARAM_INFO
	.align		4
.L_45:
        /*0008*/ 	.byte	0x04, 0x17
        /*000a*/ 	.short	(.L_47 - .L_46)
.L_46:
        /*000c*/ 	.word	0x00000000
        /*0010*/ 	.short	0x0000
        /*0012*/ 	.short	0x0000
        /*0014*/ 	.byte	0x00, 0xf5, 0x21, 0x00


	//----- nvinfo : EIATTR_SPARSE_MMA_MASK
	.align		4
.L_47:
        /*0018*/ 	.byte	0x03, 0x50
        /*001a*/ 	.short	0x0000


	//----- nvinfo : EIATTR_MAXREG_COUNT
	.align		4
        /*001c*/ 	.byte	0x03, 0x1b
        /*001e*/ 	.short	0x00ff


	//----- nvinfo : EIATTR_MERCURY_ISA_VERSION
	.align		4
        /*0020*/ 	.byte	0x03, 0x5f
        /*0022*/ 	.short	0x0101


	//----- nvinfo : EIATTR_VRC_CTA_INIT_COUNT
	.align		4
        /*0024*/ 	.byte	0x02, 0x4a
	.zero		1
	.zero		1


	//----- nvinfo : EIATTR_EXIT_INSTR_OFFSETS
	.align		4
        /*0028*/ 	.byte	0x04, 0x1c
        /*002a*/ 	.short	(.L_49 - .L_48)


	//   ....[0]....
.L_48:
        /*002c*/ 	.word	0x000002c0


	//----- nvinfo : EIATTR_CRS_STACK_SIZE
	.align		4
.L_49:
        /*0030*/ 	.byte	0x04, 0x1e
        /*0032*/ 	.short	(.L_51 - .L_50)
.L_50:
        /*0034*/ 	.word	0x00000000


	//----- nvinfo : EIATTR_CBANK_PARAM_SIZE
	.align		4
.L_51:
        /*0038*/ 	.byte	0x03, 0x19
        /*003a*/ 	.short	0x0008


	//----- nvinfo : EIATTR_PARAM_CBANK
	.align		4
        /*003c*/ 	.byte	0x04, 0x0a
        /*003e*/ 	.short	(.L_53 - .L_52)
	.align		4
.L_52:
        /*0040*/ 	.word	index@(.nv.constant0._Z21divergent_func_nestedPi)
        /*0044*/ 	.short	0x0380
        /*0046*/ 	.short	0x0008


	//----- nvinfo : EIATTR_SW_WAR
	.align		4
.L_53:
        /*0048*/ 	.byte	0x04, 0x36
        /*004a*/ 	.short	(.L_55 - .L_54)
.L_54:
        /*004c*/ 	.word	0x00000008
.L_55:


//--------------------- .nv.info._Z22divergent_func_ptr_optPi --------------------------
	.section	.nv.info._Z22divergent_func_ptr_optPi,"",@"SHT_CUDA_INFO"
	.sectionflags	@""
	.align	4


	//----- nvinfo : EIATTR_CUDA_API_VERSION
	.align		4
        /*0000*/ 	.byte	0x04, 0x37
        /*0002*/ 	.short	(.L_57 - .L_56)
.L_56:
        /*0004*/ 	.word	0x00000082


	//----- nvinfo : EIATTR_KPARAM_INFO
	.align		4
.L_57:
        /*0008*/ 	.byte	0x04, 0x17
        /*000a*/ 	.short	(.L_59 - .L_58)
.L_58:
        /*000c*/ 	.word	0x00000000
        /*0010*/ 	.short	0x0000
        /*0012*/ 	.short	0x0000
        /*0014*/ 	.byte	0x00, 0xf5, 0x21, 0x00


	//----- nvinfo : EIATTR_SPARSE_MMA_MASK
	.align		4
.L_59:
        /*0018*/ 	.byte	0x03, 0x50
        /*001a*/ 	.short	0x0000


	//----- nvinfo : EIATTR_MAXREG_COUNT
	.align		4
        /*001c*/ 	.byte	0x03, 0x1b
        /*001e*/ 	.short	0x00ff


	//----- nvinfo : EIATTR_MERCURY_ISA_VERSION
	.align		4
        /*0020*/ 	.byte	0x03, 0x5f
        /*0022*/ 	.short	0x0101


	//----- nvinfo : EIATTR_VRC_CTA_INIT_COUNT
	.align		4
        /*0024*/ 	.byte	0x02, 0x4a
	.zero		1
	.zero		1


	//----- nvinfo : EIATTR_EXIT_INSTR_OFFSETS
	.align		4
        /*0028*/ 	.byte	0x04, 0x1c
        /*002a*/ 	.short	(.L_61 - .L_60)


	//   ....[0]....
.L_60:
        /*002c*/ 	.word	0x000001c0


	//----- nvinfo : EIATTR_CRS_STACK_SIZE
	.align		4
.L_61:
        /*0030*/ 	.byte	0x04, 0x1e
        /*0032*/ 	.short	(.L_63 - .L_62)
.L_62:
        /*0034*/ 	.word	0x00000000


	//----- nvinfo : EIATTR_CBANK_PARAM_SIZE
	.align		4
.L_63:
        /*0038*/ 	.byte	0x03, 0x19
        /*003a*/ 	.short	0x0008


	//----- nvinfo : EIATTR_PARAM_CBANK
	.align		4
        /*003c*/ 	.byte	0x04, 0x0a
        /*003e*/ 	.short	(.L_65 - .L_64)
	.align		4
.L_64:
        /*0040*/ 	.word	index@(.nv.constant0._Z22divergent_func_ptr_optPi)
        /*0044*/ 	.short	0x0380
        /*0046*/ 	.short	0x0008


	//----- nvinfo : EIATTR_SW_WAR
	.align		4
.L_65:
        /*0048*/ 	.byte	0x04, 0x36
        /*004a*/ 	.short	(.L_67 - .L_66)
.L_66:
        /*004c*/ 	.word	0x00000008
.L_67:


//--------------------- .nv.info._Z18divergent_func_ptrPi --------------------------
	.section	.nv.info._Z18divergent_func_ptrPi,"",@"SHT_CUDA_INFO"
	.sectionflags	@""
	.align	4


	//----- nvinfo : EIATTR_CUDA_API_VERSION
	.align		4
        /*0000*/ 	.byte	0x04, 0x37
        /*0002*/ 	.short	(.L_69 - .L_68)
.L_68:
        /*0004*/ 	.word	0x00000082


	//----- nvinfo : EIATTR_KPARAM_INFO
	.align		4
.L_69:
        /*0008*/ 	.byte	0x04, 0x17
        /*000a*/ 	.short	(.L_71 - .L_70)
.L_70:
        /*000c*/ 	.word	0x00000000
        /*0010*/ 	.short	0x0000
        /*0012*/ 	.short	0x0000
        /*0014*/ 	.byte	0x00, 0xf5, 0x21, 0x00


	//----- nvinfo : EIATTR_SPARSE_MMA_MASK
	.align		4
.L_71:
        /*0018*/ 	.byte	0x03, 0x50
        /*001a*/ 	.short	0x0000


	//----- nvinfo : EIATTR_MAXREG_COUNT
	.align		4
        /*001c*/ 	.byte	0x03, 0x1b
        /*001e*/ 	.short	0x00ff


	//----- nvinfo : EIATTR_MERCURY_ISA_VERSION
	.align		4
        /*0020*/ 	.byte	0x03, 0x5f
        /*0022*/ 	.short	0x0101


	//----- nvinfo : EIATTR_VRC_CTA_INIT_COUNT
	.align		4
        /*0024*/ 	.byte	0x02, 0x4a
	.zero		1
	.zero		1


	//----- nvinfo : EIATTR_EXIT_INSTR_OFFSETS
	.align		4
        /*0028*/ 	.byte	0x04, 0x1c
        /*002a*/ 	.short	(.L_73 - .L_72)


	//   ....[0]....
.L_72:
        /*002c*/ 	.word	0x00000380


	//----- nvinfo : EIATTR_CRS_STACK_SIZE
	.align		4
.L_73:
        /*0030*/ 	.byte	0x04, 0x1e
        /*0032*/ 	.short	(.L_75 - .L_74)
.L_74:
        /*0034*/ 	.word	0x00000000


	//----- nvinfo : EIATTR_CBANK_PARAM_SIZE
	.align		4
.L_75:
        /*0038*/ 	.byte	0x03, 0x19
        /*003a*/ 	.short	0x0008


	//----- nvinfo : EIATTR_PARAM_CBANK
	.align		4
        /*003c*/ 	.byte	0x04, 0x0a
        /*003e*/ 	.short	(.L_77 - .L_76)
	.align		4
.L_76:
        /*0040*/ 	.word	index@(.nv.constant0._Z18divergent_func_ptrPi)
        /*0044*/ 	.short	0x0380
        /*0046*/ 	.short	0x0008


	//----- nvinfo : EIATTR_SW_WAR
	.align		4
.L_77:
        /*0048*/ 	.byte	0x04, 0x36
        /*004a*/ 	.short	(.L_79 - .L_78)
.L_78:
        /*004c*/ 	.word	0x00000008
.L_79:


//--------------------- .nv.callgraph             --------------------------
	.section	.nv.callgraph,"",@"SHT_CUDA_CALLGRAPH"
	.align	4
	.sectionentsize	8
	.align		4
        /*0000*/ 	.word	0x00000000
	.align		4
        /*0004*/ 	.word	0xffffffff
	.align		4
        /*0008*/ 	.word	0x00000000
	.align		4
        /*000c*/ 	.word	0xfffffffe
	.align		4
        /*0010*/ 	.word	0x00000000
	.align		4
        /*0014*/ 	.word	0xfffffffd
	.align		4
        /*0018*/ 	.word	0x00000000
	.align		4
        /*001c*/ 	.word	0xfffffffc


//--------------------- .text._Z25divergent_func_nested_optPi --------------------------
	.section	.text._Z25divergent_func_nested_optPi,"ax",@progbits
	.align	128
        .global         _Z25divergent_func_nested_optPi
        .type           _Z25divergent_func_nested_optPi,@function
        .size           _Z25divergent_func_nested_optPi,(.L_x_40 - _Z25divergent_func_nested_optPi)
        .other          _Z25divergent_func_nested_optPi,@"STO_CUDA_ENTRY STV_DEFAULT"
_Z25divergent_func_nested_optPi:
.text._Z25divergent_func_nested_optPi:
[----:B------:R-:W0:Y:S01]  /*0000*/  LDC R1, c[0x0][0x37c] ;  /* 0x0000df00ff017b82 */ /* 0x000e220000000800 */
[----:B------:R-:W1:Y:S01]  /*0010*/  S2R R2, SR_TID.X ;  /* 0x0000000000027919 */ /* 0x000e620000002100 */
[----:B------:R-:W2:Y:S01]  /*0020*/  LDCU UR4, c[0x0][0x2f8] ;  /* 0x00005f00ff0477ac */ /* 0x000ea20008000800 */
[----:B0-----:R-:W-:Y:S01]  /*0030*/  VIADD R1, R1, 0xfffffff8 ;  /* 0xfffffff801017836 */ /* 0x001fe20000000000 */
[----:B------:R-:W-:Y:S01]  /*0040*/  BSSY.RECONVERGENT B6, `(.L_x_0) ;  /* 0x000001c000067945 */ /* 0x000fe20003800200 */
[----:B------:R-:W-:Y:S01]  /*0050*/  IMAD.MOV.U32 R4, RZ, RZ, 0x3 ;  /* 0x00000003ff047424 */ /* 0x000fe200078e00ff */
[----:B------:R-:W0:Y:S01]  /*0060*/  LDCU UR5, c[0x0][0x2fc] ;  /* 0x00005f80ff0577ac */ /* 0x000e220008000800 */
[----:B------:R-:W-:Y:S01]  /*0070*/  IMAD.MOV.U32 R5, RZ, RZ, 0x4 ;  /* 0x00000004ff057424 */ /* 0x000fe200078e00ff */
[----:B------:R-:W3:Y:S04]  /*0080*/  LDCU.64 UR36, c[0x0][0x358] ;  /* 0x00006b00ff2477ac */ /* 0x000ee80008000a00 */
[----:B------:R4:W-:Y:S01]  /*0090*/  STL.64 [R1], R4 ;  /* 0x0000000401007387 */ /* 0x0009e20000100a00 */
[----:B--2---:R-:W-:-:S04]  /*00a0*/  IADD3 R3, P2, PT, R1, UR4, RZ ;  /* 0x0000000401037c10 */ /* 0x004fc8000ff5e0ff */
[----:B0-----:R-:W-:Y:S02]  /*00b0*/  IADD3.X R8, PT, PT, RZ, UR5, RZ, P2, !PT ;  /* 0x00000005ff087c10 */ /* 0x001fe400097fe4ff */
[----:B------:R-:W-:-:S05]  /*00c0*/  IADD3 R6, P1, PT, R3, 0x4, RZ ;  /* 0x0000000403067810 */ /* 0x000fca0007f3e0ff */
[----:B------:R-:W-:Y:S01]  /*00d0*/  IMAD.X R7, RZ, RZ, R8, P1 ;  /* 0x000000ffff077224 */ /* 0x000fe200008e0608 */
[C---:B-1----:R-:W-:Y:S01]  /*00e0*/  LOP3.LUT R0, R2.reuse, 0x1, RZ, 0xc0, !PT ;  /* 0x0000000102007812 */ /* 0x042fe200078ec0ff */
[C---:B----4-:R-:W-:Y:S01]  /*00f0*/  IMAD R4, R2.reuse, 0x7f, RZ ;  /* 0x0000007f02047824 */ /* 0x050fe200078e02ff */
[----:B------:R-:W-:Y:S02]  /*0100*/  ISETP.GT.U32.AND P0, PT, R2, 0xf, PT ;  /* 0x0000000f0200780c */ /* 0x000fe40003f04070 */
[----:B------:R-:W-:Y:S02]  /*0110*/  ISETP.NE.U32.AND P2, PT, R0, 0x1, PT ;  /* 0x000000010000780c */ /* 0x000fe40003f45070 */
[----:B------:R-:W-:Y:S02]  /*0120*/  ISETP.GT.U32.AND P3, PT, R2, 0xf, PT ;  /* 0x0000000f0200780c */ /* 0x000fe40003f64070 */
[----:B------:R-:W-:Y:S01]  /*0130*/  ISETP.EQ.U32.AND P0, PT, R0, 0x1, P0 ;  /* 0x000000010000780c */ /* 0x000fe20000702070 */
[----:B------:R-:W-:-:S03]  /*0140*/  IMAD.MOV.U32 R0, RZ, RZ, 0x1a7 ;  /* 0x000001a7ff007424 */ /* 0x000fc600078e00ff */
[----:B------:R-:W-:Y:S02]  /*0150*/  SEL R6, R6, R3, P0 ;  /* 0x0000000306067207 */ /* 0x000fe40000000000 */
[----:B------:R-:W-:-:S07]  /*0160*/  SEL R7, R7, R8, P0 ;  /* 0x0000000807077207 */ /* 0x000fce0000000000 */
[----:B------:R-:W-:Y:S01]  /*0170*/  @P0 VIADD R4, R4, 0xfe ;  /* 0x000000fe04040836 */ /* 0x000fe20000000000 */
[----:B---3--:R-:W-:Y:S06]  /*0180*/  @P2 BRA P3, `(.L_x_1) ;  /* 0x00000000001c2947 */ /* 0x008fec0001800000 */
[----:B------:R-:W-:-:S04]  /*0190*/  IMAD.HI.U32 R3, R4, 0x97b425f, RZ ;  /* 0x097b425f04037827 */ /* 0x000fc800078e00ff */
[----:B------:R-:W-:Y:S01]  /*01a0*/  HFMA2 R21, -RZ, RZ, 0, 0 ;  /* 0x00000000ff157431 */ /* 0x000fe200000001ff */
[----:B------:R-:W-:Y:S01]  /*01b0*/  MOV R20, 0x1e0 ;  /* 0x000001e000147802 */ /* 0x000fe20000000f00 */
[----:B------:R-:W-:-:S07]  /*01c0*/  IMAD R4, R3, -0x1b, R4 ;  /* 0xffffffe503047824 */ /* 0x000fce00078e0204 */
[----:B------:R-:W-:Y:S05]  /*01d0*/  CALL.REL.NOINC `($_Z25divergent_func_nested_optPi$_Z19recursive_fibonacciiPi) ;  /* 0x00000000001c7944 */ /* 0x000fea0003c00000 */
[----:B------:R-:W2:Y:S02]  /*01e0*/  LDL.64 R4, [R1] ;  /* 0x0000000001047983 */ /* 0x000ea40000100a00 */
[----:B--2---:R-:W-:-:S07]  /*01f0*/  IMAD.IADD R0, R4, 0x1, R5 ;  /* 0x0000000104007824 */ /* 0x004fce00078e0205 */
.L_x_1:
[----:B------:R-:W-:Y:S05]  /*0200*/  BSYNC.RECONVERGENT B6 ;  /* 0x0000000000067941 */ /* 0x000fea0003800200 */
.L_x_0:
[----:B------:R-:W0:Y:S02]  /*0210*/  LDC.64 R4, c[0x0][0x380] ;  /* 0x0000e000ff047b82 */ /* 0x000e240000000a00 */
[----:B0-----:R-:W-:-:S05]  /*0220*/  IMAD.WIDE.U32 R2, R2, 0x4, R4 ;  /* 0x0000000402027825 */ /* 0x001fca00078e0004 */
[----:B------:R-:W-:Y:S01]  /*0230*/  STG.E desc[UR36][R2.64], R0 ;  /* 0x0000000002007986 */ /* 0x000fe2000c101924 */
[----:B------:R-:W-:Y:S05]  /*0240*/  EXIT ;  /* 0x000000000000794d */ /* 0x000fea0003800000 */
        .type           $_Z25divergent_func_nested_optPi$_Z19recursive_fibonacciiPi,@function
        .size           $_Z25divergent_func_nested_optPi$_Z19recursive_fibonacciiPi,(.L_x_40 - $_Z25divergent_func_nested_optPi$_Z19recursive_fibonacciiPi)
$_Z25divergent_func_nested_optPi$_Z19recursive_fibonacciiPi:
[----:B------:R-:W-:-:S05]  /*0250*/  VIADD R1, R1, 0xffffffd0 ;  /* 0xffffffd001017836 */ /* 0x000fca0000000000 */
[----:B------:R-:W-:Y:S04]  /*0260*/  STL [R1+0x28], R25 ;  /* 0x0000281901007387 */ /* 0x000fe80000100800 */
[----:B------:R-:W-:Y:S04]  /*0270*/  STL [R1+0x18], R21 ;  /* 0x0000181501007387 */ /* 0x000fe80000100800 */
[----:B------:R-:W-:Y:S04]  /*0280*/  STL [R1+0x14], R20 ;  /* 0x0000141401007387 */ /* 0x000fe80000100800 */
[----:B------:R-:W-:Y:S04]  /*0290*/  STL [R1+0x10], R19 ;  /* 0x0000101301007387 */ /* 0x000fe80000100800 */
[----:B------:R-:W-:Y:S04]  /*02a0*/  STL [R1+0xc], R18 ;  /* 0x00000c1201007387 */ /* 0x000fe80000100800 */
[----:B------:R-:W-:Y:S04]  /*02b0*/  STL [R1], R2 ;  /* 0x0000000201007387 */ /* 0x000fe80000100800 */
[----:B------:R0:W-:Y:S04]  /*02c0*/  STL [R1+0x24], R24 ;  /* 0x0000241801007387 */ /* 0x0001e80000100800 */
[----:B------:R1:W-:Y:S04]  /*02d0*/  STL [R1+0x20], R23 ;  /* 0x0000201701007387 */ /* 0x0003e80000100800 */
[----:B------:R2:W-:Y:S01]  /*02e0*/  STL [R1+0x1c], R22 ;  /* 0x00001c1601007387 */ /* 0x0005e20000100800 */
[----:B0-----:R-:W0:Y:S05]  /*02f0*/  BMOV.32.CLEAR R24, B8 ;  /* 0x0000000008187355 */ /* 0x001e2a0000100000 */
[----:B-1----:R-:W1:Y:S05]  /*0300*/  BMOV.32.CLEAR R23, B7 ;  /* 0x0000000007177355 */ /* 0x002e6a0000100000 */
[----:B--2---:R-:W2:Y:S05]  /*0310*/  BMOV.32.CLEAR R22, B6 ;  /* 0x0000000006167355 */ /* 0x004eaa0000100000 */
[----:B------:R3:W-:Y:S04]  /*0320*/  STL [R1+0x8], R17 ;  /* 0x0000081101007387 */ /* 0x0007e80000100800 */
[----:B------:R4:W-:Y:S01]  /*0330*/  STL [R1+0x4], R16 ;  /* 0x0000041001007387 */ /* 0x0009e20000100800 */
[----:B---3--:R-:W-:Y:S01]  /*0340*/  MOV R17, R6 ;  /* 0x0000000600117202 */ /* 0x008fe20000000f00 */
[----:B----4-:R-:W-:Y:S01]  /*0350*/  IMAD.MOV.U32 R16, RZ, RZ, R7 ;  /* 0x000000ffff107224 */ /* 0x010fe200078e0007 */
[----:B------:R-:W-:Y:S01]  /*0360*/  ISETP.GE.U32.AND P0, PT, R4, 0x2, PT ;  /* 0x000000020400780c */ /* 0x000fe20003f06070 */
[----:B------:R-:W-:Y:S01]  /*0370*/  BSSY.RECONVERGENT B8, `(.L_x_2) ;  /* 0x0000039000087945 */ /* 0x000fe20003800200 */
[----:B------:R-:W-:-:S11]  /*0380*/  IMAD.MOV.U32 R19, RZ, RZ, R4 ;  /* 0x000000ffff137224 */ /* 0x000fd600078e0004 */
[----:B012---:R-:W-:Y:S05]  /*0390*/  @!P0 BRA `(.L_x_3) ;  /* 0x0000000000d88947 */ /* 0x007fea0003800000 */
[----:B------:R-:W-:Y:S01]  /*03a0*/  VIADD R2, R19, 0xfffffffe ;  /* 0xfffffffe13027836 */ /* 0x000fe20000000000 */
[----:B------:R-:W-:Y:S04]  /*03b0*/  BSSY.RECONVERGENT B7, `(.L_x_4) ;  /* 0x0000017000077945 */ /* 0x000fe80003800200 */
[----:B------:R-:W-:-:S04]  /*03c0*/  LOP3.LUT R0, R2, 0x6, RZ, 0xc0, !PT ;  /* 0x0000000602007812 */ /* 0x000fc800078ec0ff */
[----:B------:R-:W-:-:S13]  /*03d0*/  ISETP.NE.AND P0, PT, R0, 0x6, PT ;  /* 0x000000060000780c */ /* 0x000fda0003f05270 */
[----:B------:R-:W-:Y:S05]  /*03e0*/  @!P0 BRA `(.L_x_5) ;  /* 0x00000000004c8947 */ /* 0x000fea0003800000 */
[----:B------:R-:W-:Y:S01]  /*03f0*/  LEA.HI R0, R2, 0x1, RZ, 0x1f ;  /* 0x0000000102007811 */ /* 0x000fe200078ff8ff */
[----:B------:R-:W-:Y:S01]  /*0400*/  BSSY.RECONVERGENT B6, `(.L_x_6) ;  /* 0x0000010000067945 */ /* 0x000fe20003800200 */
[----:B------:R-:W-:Y:S02]  /*0410*/  VIADD R19, R19, 0xffffffff ;  /* 0xffffffff13137836 */ /* 0x000fe40000000000 */
[----:B------:R-:W-:-:S04]  /*0420*/  LOP3.LUT R0, R0, 0x3, RZ, 0xc0, !PT ;  /* 0x0000000300007812 */ /* 0x000fc800078ec0ff */
[----:B------:R-:W-:-:S07]  /*0430*/  IADD3 R18, PT, PT, -R0, RZ, RZ ;  /* 0x000000ff00127210 */ /* 0x000fce0007ffe1ff */
.L_x_7:
[----:B------:R-:W-:Y:S01]  /*0440*/  VIADD R18, R18, 0x1 ;  /* 0x0000000112127836 */ /* 0x000fe20000000000 */
[----:B------:R-:W-:Y:S01]  /*0450*/  MOV R7, R16 ;  /* 0x0000001000077202 */ /* 0x000fe20000000f00 */
[----:B------:R-:W-:Y:S01]  /*0460*/  IMAD.MOV.U32 R4, RZ, RZ, R19 ;  /* 0x000000ffff047224 */ /* 0x000fe200078e0013 */
[----:B------:R-:W-:Y:S01]  /*0470*/  MOV R20, 0x4d0 ;  /* 0x000004d000147802 */ /* 0x000fe20000000f00 */
[----:B------:R-:W-:Y:S01]  /*0480*/  IMAD.MOV.U32 R6, RZ, RZ, R17 ;  /* 0x000000ffff067224 */ /* 0x000fe200078e0011 */
[----:B------:R-:W-:Y:S01]  /*0490*/  ISETP.NE.AND P0, PT, R18, RZ, PT ;  /* 0x000000ff1200720c */ /* 0x000fe20003f05270 */
[----:B------:R-:W-:-:S03]  /*04a0*/  IMAD.MOV.U32 R21, RZ, RZ, 0x0 ;  /* 0x00000000ff157424 */ /* 0x000fc600078e00ff */
[----:B------:R-:W-:-:S09]  /*04b0*/  P2R R25, PR, RZ, 0x1 ;  /* 0x00000001ff197803 */ /* 0x000fd20000000000 */
[----:B------:R-:W-:Y:S05]  /*04c0*/  CALL.REL.NOINC `($_Z25divergent_func_nested_optPi$_Z19recursive_fibonacciiPi) ;  /* 0xfffffffc00607944 */ /* 0x000fea0003c3ffff */
[----:B------:R-:W-:Y:S01]  /*04d0*/  ISETP.NE.AND P6, PT, R25, RZ, PT ;  /* 0x000000ff1900720c */ /* 0x000fe20003fc5270 */
[----:B------:R-:W-:-:S12]  /*04e0*/  VIADD R19, R19, 0xfffffffe ;  /* 0xfffffffe13137836 */ /* 0x000fd80000000000 */
[----:B------:R-:W-:Y:S05]  /*04f0*/  @P6 BRA `(.L_x_7) ;  /* 0xfffffffc00d06947 */ /* 0x000fea000383ffff */
[----:B------:R-:W-:Y:S05]  /*0500*/  BSYNC.RECONVERGENT B6 ;  /* 0x0000000000067941 */ /* 0x000fea0003800200 */
.L_x_6:
[----:B------:R-:W-:-:S07]  /*0510*/  VIADD R19, R19, 0x1 ;  /* 0x0000000113137836 */ /* 0x000fce0000000000 */
.L_x_5:
[----:B------:R-:W-:Y:S05]  /*0520*/  BSYNC.RECONVERGENT B7 ;  /* 0x0000000000077941 */ /* 0x000fea0003800200 */
.L_x_4:
[----:B------:R-:W-:-:S13]  /*0530*/  ISETP.GE.U32.AND P0, PT, R2, 0x6, PT ;  /* 0x000000060200780c */ /* 0x000fda0003f06070 */
[----:B------:R-:W-:Y:S05]  /*0540*/  @!P0 BRA `(.L_x_3) ;  /* 0x00000000006c8947 */ /* 0x000fea0003800000 */
.L_x_8:
[----:B------:R-:W-:Y:S01]  /*0550*/  HFMA2 R21, -RZ, RZ, 0, 0 ;  /* 0x00000000ff157431 */ /* 0x000fe200000001ff */
[----:B------:R-:W-:Y:S01]  /*0560*/  IADD3 R4, PT, PT, R19, -0x1, RZ ;  /* 0xffffffff13047810 */ /* 0x000fe20007ffe0ff */
[----:B------:R-:W-:Y:S01]  /*0570*/  IMAD.MOV.U32 R6, RZ, RZ, R17 ;  /* 0x000000ffff067224 */ /* 0x000fe200078e0011 */
[----:B------:R-:W-:Y:S01]  /*0580*/  MOV R20, 0x5b0 ;  /* 0x000005b000147802 */ /* 0x000fe20000000f00 */
[----:B------:R-:W-:-:S07]  /*0590*/  IMAD.MOV.U32 R7, RZ, RZ, R16 ;  /* 0x000000ffff077224 */ /* 0x000fce00078e0010 */
[----:B------:R-:W-:Y:S05]  /*05a0*/  CALL.REL.NOINC `($_Z25divergent_func_nested_optPi$_Z19recursive_fibonacciiPi) ;  /* 0xfffffffc00287944 */ /* 0x000fea0003c3ffff */
[----:B------:R-:W-:Y:S01]  /*05b0*/  VIADD R4, R19, 0xfffffffd ;  /* 0xfffffffd13047836 */ /* 0x000fe20000000000 */
[----:B------:R-:W-:Y:S01]  /*05c0*/  MOV R7, R16 ;  /* 0x0000001000077202 */ /* 0x000fe20000000f00 */
[----:B------:R-:W-:Y:S01]  /*05d0*/  IMAD.MOV.U32 R6, RZ, RZ, R17 ;  /* 0x000000ffff067224 */ /* 0x000fe200078e0011 */
[----:B------:R-:W-:Y:S01]  /*05e0*/  MOV R20, 0x610 ;  /* 0x0000061000147802 */ /* 0x000fe20000000f00 */
[----:B------:R-:W-:-:S07]  /*05f0*/  IMAD.MOV.U32 R21, RZ, RZ, 0x0 ;  /* 0x00000000ff157424 */ /* 0x000fce00078e00ff */
[----:B------:R-:W-:Y:S05]  /*0600*/  CALL.REL.NOINC `($_Z25divergent_func_nested_optPi$_Z19recursive_fibonacciiPi) ;  /* 0xfffffffc00107944 */ /* 0x000fea0003c3ffff */
[----:B------:R-:W-:Y:S01]  /*0610*/  VIADD R4, R19, 0xfffffffb ;  /* 0xfffffffb13047836 */ /* 0x000fe20000000000 */
[----:B------:R-:W-:Y:S01]  /*0620*/  MOV R6, R17 ;  /* 0x0000001100067202 */ /* 0x000fe20000000f00 */
[----:B------:R-:W-:Y:S01]  /*0630*/  IMAD.MOV.U32 R7, RZ, RZ, R16 ;  /* 0x000000ffff077224 */ /* 0x000fe200078e0010 */
[----:B------:R-:W-:Y:S01]  /*0640*/  MOV R20, 0x670 ;  /* 0x0000067000147802 */ /* 0x000fe20000000f00 */
[----:B------:R-:W-:-:S07]  /*0650*/  IMAD.MOV.U32 R21, RZ, RZ, 0x0 ;  /* 0x00000000ff157424 */ /* 0x000fce00078e00ff */
[----:B------:R-:W-:Y:S05]  /*0660*/  CALL.REL.NOINC `($_Z25divergent_func_nested_optPi$_Z19recursive_fibonacciiPi) ;  /* 0xfffffff800f87944 */ /* 0x000fea0003c3ffff */
[----:B------:R-:W-:Y:S01]  /*0670*/  HFMA2 R21, -RZ, RZ, 0, 0 ;  /* 0x00000000ff157431 */ /* 0x000fe200000001ff */
[----:B------:R-:W-:Y:S01]  /*0680*/  IADD3 R4, PT, PT, R19, -0x7, RZ ;  /* 0xfffffff913047810 */ /* 0x000fe20007ffe0ff */
[----:B------:R-:W-:Y:S01]  /*0690*/  IMAD.MOV.U32 R6, RZ, RZ, R17 ;  /* 0x000000ffff067224 */ /* 0x000fe200078e0011 */
[----:B------:R-:W-:Y:S01]  /*06a0*/  MOV R20, 0x6d0 ;  /* 0x000006d000147802 */ /* 0x000fe20000000f00 */
[----:B------:R-:W-:-:S07]  /*06b0*/  IMAD.MOV.U32 R7, RZ, RZ, R16 ;  /* 0x000000ffff077224 */ /* 0x000fce00078e0010 */
[----:B------:R-:W-:Y:S05]  /*06c0*/  CALL.REL.NOINC `($_Z25divergent_func_nested_optPi$_Z19recursive_fibonacciiPi) ;  /* 0xfffffff800e07944 */ /* 0x000fea0003c3ffff */
[----:B------:R-:W-:-:S05]  /*06d0*/  VIADD R19, R19, 0xfffffff8 ;  /* 0xfffffff813137836 */ /* 0x000fca0000000000 */
[----:B------:R-:W-:-:S13]  /*06e0*/  ISETP.GE.U32.AND P0, PT, R19, 0x2, PT ;  /* 0x000000021300780c */ /* 0x000fda0003f06070 */
[----:B------:R-:W-:Y:S05]  /*06f0*/  @P0 BRA `(.L_x_8) ;  /* 0xfffffffc00940947 */ /* 0x000fea000383ffff */
.L_x_3:
[----:B------:R-:W-:Y:S05]  /*0700*/  BSYNC.RECONVERGENT B8 ;  /* 0x0000000000087941 */ /* 0x000fea0003800200 */
.L_x_2:
[----:B------:R-:W0:Y:S02]  /*0710*/  LDCU UR4, c[0x0][0x2f8] ;  /* 0x00005f00ff0477ac */ /* 0x000e240008000800 */
[----:B0-----:R-:W-:-:S05]  /*0720*/  VIADD R17, R17, -UR4 ;  /* 0x8000000411117c36 */ /* 0x001fca0008000000 */
[----:B------:R-:W2:Y:S01]  /*0730*/  LDL R0, [R17] ;  /* 0x0000000011007983 */ /* 0x000ea20000100800 */
[----:B------:R0:W-:Y:S05]  /*0740*/  BMOV.32 B6, R22 ;  /* 0x0000001606007356 */ /* 0x0001ea0000000000 */
[----:B------:R1:W-:Y:S05]  /*0750*/  BMOV.32 B7, R23 ;  /* 0x0000001707007356 */ /* 0x0003ea0000000000 */
[----:B------:R3:W-:Y:S05]  /*0760*/  BMOV.32 B8, R24 ;  /* 0x0000001808007356 */ /* 0x0007ea0000000000 */
[----:B--2---:R-:W-:-:S05]  /*0770*/  IADD3 R0, PT, PT, R0, R19, RZ ;  /* 0x0000001300007210 */ /* 0x004fca0007ffe0ff */
[----:B------:R2:W-:Y:S04]  /*0780*/  STL [R17], R0 ;  /* 0x0000000011007387 */ /* 0x0005e80000100800 */
[----:B------:R-:W4:Y:S04]  /*0790*/  LDL R2, [R1] ;  /* 0x0000000001027983 */ /* 0x000f280000100800 */
[----:B------:R-:W4:Y:S04]  /*07a0*/  LDL R16, [R1+0x4] ;  /* 0x0000040001107983 */ /* 0x000f280000100800 */
[----:B--2---:R-:W4:Y:S04]  /*07b0*/  LDL R17, [R1+0x8] ;  /* 0x0000080001117983 */ /* 0x004f280000100800 */
[----:B------:R-:W4:Y:S04]  /*07c0*/  LDL R18, [R1+0xc] ;  /* 0x00000c0001127983 */ /* 0x000f280000100800 */
[----:B------:R-:W4:Y:S04]  /*07d0*/  LDL R19, [R1+0x10] ;  /* 0x0000100001137983 */ /* 0x000f280000100800 */
[----:B------:R-:W4:Y:S04]  /*07e0*/  LDL R20, [R1+0x14] ;  /* 0x0000140001147983 */ /* 0x000f280000100800 */
[----:B------:R-:W4:Y:S04]  /*07f0*/  LDL R21, [R1+0x18] ;  /* 0x0000180001157983 */ /* 0x000f280000100800 */
[----:B0-----:R-:W4:Y:S04]  /*0800*/  LDL R22, [R1+0x1c] ;  /* 0x00001c0001167983 */ /* 0x001f280000100800 */
[----:B-1----:R-:W4:Y:S04]  /*0810*/  LDL R23, [R1+0x20] ;  /* 0x0000200001177983 */ /* 0x002f280000100800 */
[----:B---3--:R-:W4:Y:S04]  /*0820*/  LDL R24, [R1+0x24] ;  /* 0x0000240001187983 */ /* 0x008f280000100800 */
[----:B------:R0:W4:Y:S02]  /*0830*/  LDL R25, [R1+0x28] ;  /* 0x0000280001197983 */ /* 0x0001240000100800 */
[----:B0-----:R-:W-:Y:S01]  /*0840*/  VIADD R1, R1, 0x30 ;  /* 0x0000003001017836 */ /* 0x001fe20000000000 */
[----:B----4-:R-:W-:Y:S06]  /*0850*/  RET.REL.NODEC R20 `(_Z25divergent_func_nested_optPi) ;  /* 0xfffffff414e87950 */ /* 0x010fec0003c3ffff */
.L_x_9:
[----:B------:R-:W-:-:S00]  /*0860*/  BRA `(.L_x_9) ;  /* 0xfffffffc00fc7947 */ /* 0x000fc0000383ffff */
[----:B------:R-:W-:-:S00]  /*0870*/  NOP ;  /* 0x0000000000007918 */ /* 0x000fc00000000000 */
        /* <DEDUP_REMOVED lines=8> */
.L_x_40:


//--------------------- .text._Z21divergent_func_nestedPi --------------------------
	.section	.text._Z21divergent_func_nestedPi,"ax",@progbits
	.align	128
        .global         _Z21divergent_func_nestedPi
        .type           _Z21divergent_func_nestedPi,@function
        .size           _Z21divergent_func_nestedPi,(.L_x_41 - _Z21divergent_func_nestedPi)
        .other          _Z21divergent_func_nestedPi,@"STO_CUDA_ENTRY STV_DEFAULT"
_Z21divergent_func_nestedPi:
.text._Z21divergent_func_nestedPi:
[----:B------:R-:W0:Y:S01]  /*0000*/  LDC R1, c[0x0][0x37c] ;  /* 0x0000df00ff017b82 */ /* 0x000e220000000800 */
[----:B------:R-:W1:Y:S01]  /*0010*/  S2R R2, SR_TID.X ;  /* 0x0000000000027919 */ /* 0x000e620000002100 */
[----:B------:R-:W2:Y:S01]  /*0020*/  LDCU UR4, c[0x0][0x2f8] ;  /* 0x00005f00ff0477ac */ /* 0x000ea20008000800 */
[----:B------:R-:W-:Y:S02]  /*0030*/  HFMA2 R9, -RZ, RZ, 0, 2.384185791015625e-07 ;  /* 0x00000004ff097431 */ /* 0x000fe400000001ff */
[----:B0-----:R-:W-:Y:S01]  /*0040*/  VIADD R1, R1, 0xfffffff8 ;  /* 0xfffffff801017836 */ /* 0x001fe20000000000 */
[----:B------:R-:W-:Y:S01]  /*0050*/  BSSY.RECONVERGENT B6, `(.L_x_10) ;  /* 0x0000022000067945 */ /* 0x000fe20003800200 */
[----:B------:R-:W-:Y:S01]  /*0060*/  IMAD.MOV.U32 R8, RZ, RZ, 0x3 ;  /* 0x00000003ff087424 */ /* 0x000fe200078e00ff */
[----:B------:R-:W0:Y:S04]  /*0070*/  LDCU UR5, c[0x0][0x2fc] ;  /* 0x00005f80ff0577ac */ /* 0x000e280008000800 */
[----:B------:R3:W-:Y:S01]  /*0080*/  STL.64 [R1], R8 ;  /* 0x0000000801007387 */ /* 0x0007e20000100a00 */
[----:B------:R-:W4:Y:S01]  /*0090*/  LDCU.64 UR36, c[0x0][0x358] ;  /* 0x00006b00ff2477ac */ /* 0x000f220008000a00 */
[----:B--2---:R-:W-:-:S04]  /*00a0*/  IADD3 R0, P1, PT, R1, UR4, RZ ;  /* 0x0000000401007c10 */ /* 0x004fc8000ff3e0ff */
[----:B------:R-:W-:Y:S01]  /*00b0*/  IADD3 R6, P2, PT, R0, 0x4, RZ ;  /* 0x0000000400067810 */ /* 0x000fe20007f5e0ff */
[----:B0-----:R-:W-:-:S04]  /*00c0*/  IMAD.X R5, RZ, RZ, UR5, P1 ;  /* 0x00000005ff057e24 */ /* 0x001fc800088e06ff */
[----:B------:R-:W-:Y:S01]  /*00d0*/  IMAD.X R7, RZ, RZ, R5, P2 ;  /* 0x000000ffff077224 */ /* 0x000fe200010e0605 */
[C---:B-1----:R-:W-:Y:S01]  /*00e0*/  ISETP.GT.U32.AND P0, PT, R2.reuse, 0xf, PT ;  /* 0x0000000f0200780c */ /* 0x042fe20003f04070 */
[----:B------:R-:W-:-:S12]  /*00f0*/  IMAD R4, R2, 0x7f, RZ ;  /* 0x0000007f02047824 */ /* 0x000fd800078e02ff */
[----:B---34-:R-:W-:Y:S05]  /*0100*/  @P0 BRA `(.L_x_11) ;  /* 0x0000000000280947 */ /* 0x018fea0003800000 */
[----:B------:R-:W-:Y:S01]  /*0110*/  IMAD.HI.U32 R3, R4, 0x97b425f, RZ ;  /* 0x097b425f04037827 */ /* 0x000fe200078e00ff */
[----:B------:R-:W-:Y:S02]  /*0120*/  MOV R6, R0 ;  /* 0x0000000000067202 */ /* 0x000fe40000000f00 */
[----:B------:R-:W-:Y:S01]  /*0130*/  MOV R20, 0x180 ;  /* 0x0000018000147802 */ /* 0x000fe20000000f00 */
[----:B------:R-:W-:Y:S02]  /*0140*/  IMAD.MOV.U32 R7, RZ, RZ, R5 ;  /* 0x000000ffff077224 */ /* 0x000fe400078e0005 */
[----:B------:R-:W-:Y:S02]  /*0150*/  IMAD R4, R3, -0x1b, R4 ;  /* 0xffffffe503047824 */ /* 0x000fe400078e0204 */
[----:B------:R-:W-:-:S07]  /*0160*/  IMAD.MOV.U32 R21, RZ, RZ, 0x0 ;  /* 0x00000000ff157424 */ /* 0x000fce00078e00ff */
[----:B------:R-:W-:Y:S05]  /*0170*/  CALL.REL.NOINC `($_Z21divergent_func_nestedPi$_Z19recursive_fibonacciiPi) ;  /* 0x0000000000547944 */ /* 0x000fea0003c00000 */
[----:B------:R0:W5:Y:S01]  /*0180*/  LDL R16, [R1] ;  /* 0x0000000001107983 */ /* 0x0001620000100800 */
[----:B------:R-:W-:Y:S01]  /*0190*/  MOV R3, 0x4 ;  /* 0x0000000400037802 */ /* 0x000fe20000000f00 */
[----:B------:R-:W-:Y:S06]  /*01a0*/  BRA `(.L_x_12) ;  /* 0x0000000000307947 */ /* 0x000fec0003800000 */
.L_x_11:
[----:B------:R-:W-:Y:S01]  /*01b0*/  LOP3.LUT R0, R2, 0x1, RZ, 0xc0, !PT ;  /* 0x0000000102007812 */ /* 0x000fe200078ec0ff */
[----:B------:R-:W-:Y:S02]  /*01c0*/  IMAD.MOV.U32 R16, RZ, RZ, 0x3 ;  /* 0x00000003ff107424 */ /* 0x000fe400078e00ff */
[----:B------:R-:W-:Y:S01]  /*01d0*/  IMAD.MOV.U32 R3, RZ, RZ, 0x1a4 ;  /* 0x000001a4ff037424 */ /* 0x000fe200078e00ff */
[----:B------:R-:W-:-:S13]  /*01e0*/  ISETP.NE.U32.AND P0, PT, R0, 0x1, PT ;  /* 0x000000010000780c */ /* 0x000fda0003f05070 */
[----:B------:R-:W-:Y:S05]  /*01f0*/  @P0 BRA `(.L_x_12) ;  /* 0x00000000001c0947 */ /* 0x000fea0003800000 */
[----:B------:R-:W-:Y:S01]  /*0200*/  IADD3 R4, PT, PT, R4, 0xfe, RZ ;  /* 0x000000fe04047810 */ /* 0x000fe20007ffe0ff */
[----:B------:R-:W-:Y:S01]  /*0210*/  IMAD.MOV.U32 R21, RZ, RZ, 0x0 ;  /* 0x00000000ff157424 */ /* 0x000fe200078e00ff */
[----:B------:R-:W-:-:S03]  /*0220*/  MOV R20, 0x260 ;  /* 0x0000026000147802 */ /* 0x000fc60000000f00 */
[----:B------:R-:W-:-:S04]  /*0230*/  IMAD.HI.U32 R3, R4, 0x97b425f, RZ ;  /* 0x097b425f04037827 */ /* 0x000fc800078e00ff */
[----:B------:R-:W-:-:S07]  /*0240*/  IMAD R4, R3, -0x1b, R4 ;  /* 0xffffffe503047824 */ /* 0x000fce00078e0204 */
[----:B------:R-:W-:Y:S05]  /*0250*/  CALL.REL.NOINC `($_Z21divergent_func_nestedPi$_Z19recursive_fibonacciiPi) ;  /* 0x00000000001c7944 */ /* 0x000fea0003c00000 */
[----:B------:R1:W5:Y:S02]  /*0260*/  LDL R3, [R1+0x4] ;  /* 0x0000040001037983 */ /* 0x0003640000100800 */
.L_x_12:
[----:B------:R-:W-:Y:S05]  /*0270*/  BSYNC.RECONVERGENT B6 ;  /* 0x0000000000067941 */ /* 0x000fea0003800200 */
.L_x_10:
[----:B------:R-:W2:Y:S01]  /*0280*/  LDC.64 R4, c[0x0][0x380] ;  /* 0x0000e000ff047b82 */ /* 0x000ea20000000a00 */
[----:B-----5:R-:W-:Y:S02]  /*0290*/  IMAD.IADD R7, R3, 0x1, R16 ;  /* 0x0000000103077824 */ /* 0x020fe400078e0210 */
[----:B--2---:R-:W-:-:S05]  /*02a0*/  IMAD.WIDE.U32 R2, R2, 0x4, R4 ;  /* 0x0000000402027825 */ /* 0x004fca00078e0004 */
[----:B------:R-:W-:Y:S01]  /*02b0*/  STG.E desc[UR36][R2.64], R7 ;  /* 0x0000000702007986 */ /* 0x000fe2000c101924 */
[----:B------:R-:W-:Y:S05]  /*02c0*/  EXIT ;  /* 0x000000000000794d */ /* 0x000fea0003800000 */
        .type           $_Z21divergent_func_nestedPi$_Z19recursive_fibonacciiPi,@function
        .size           $_Z21divergent_func_nestedPi$_Z19recursive_fibonacciiPi,(.L_x_41 - $_Z21divergent_func_nestedPi$_Z19recursive_fibonacciiPi)
$_Z21divergent_func_nestedPi$_Z19recursive_fibonacciiPi:
[----:B------:R-:W-:-:S05]  /*02d0*/  IADD3 R1, PT, PT, R1, -0x30, RZ ;  /* 0xffffffd001017810 */ /* 0x000fca0007ffe0ff */
        /* <DEDUP_REMOVED lines=14> */
[----:B---3--:R-:W-:-:S02]  /*03c0*/  IMAD.MOV.U32 R17, RZ, RZ, R6 ;  /* 0x000000ffff117224 */ /* 0x008fc400078e0006 */
[----:B----4-:R-:W-:Y:S01]  /*03d0*/  IMAD.MOV.U32 R16, RZ, RZ, R7 ;  /* 0x000000ffff107224 */ /* 0x010fe200078e0007 */
[----:B------:R-:W-:Y:S01]  /*03e0*/  ISETP.GE.U32.AND P0, PT, R4, 0x2, PT ;  /* 0x000000020400780c */ /* 0x000fe20003f06070 */
[----:B------:R-:W-:Y:S01]  /*03f0*/  BSSY.RECONVERGENT B8, `(.L_x_13) ;  /* 0x0000039000087945 */ /* 0x000fe20003800200 */
[----:B------:R-:W-:-:S11]  /*0400*/  MOV R19, R4 ;  /* 0x0000000400137202 */ /* 0x000fd60000000f00 */
        /* <DEDUP_REMOVED lines=11> */
.L_x_18:
        /* <DEDUP_REMOVED lines=8> */
[----:B------:R-:W-:Y:S05]  /*0540*/  CALL.REL.NOINC `($_Z21divergent_func_nestedPi$_Z19recursive_fibonacciiPi) ;  /* 0xfffffffc00607944 */ /* 0x000fea0003c3ffff */
[----:B------:R-:W-:Y:S02]  /*0550*/  ISETP.NE.AND P6, PT, R25, RZ, PT ;  /* 0x000000ff1900720c */ /* 0x000fe40003fc5270 */
[----:B------:R-:W-:-:S11]  /*0560*/  IADD3 R19, PT, PT, R19, -0x2, RZ ;  /* 0xfffffffe13137810 */ /* 0x000fd60007ffe0ff */
[----:B------:R-:W-:Y:S05]  /*0570*/  @P6 BRA `(.L_x_18) ;  /* 0xfffffffc00d06947 */ /* 0x000fea000383ffff */
[----:B------:R-:W-:Y:S05]  /*0580*/  BSYNC.RECONVERGENT B6 ;  /* 0x0000000000067941 */ /* 0x000fea0003800200 */
.L_x_17:
[----:B------:R-:W-:-:S07]  /*0590*/  VIADD R19, R19, 0x1 ;  /* 0x0000000113137836 */ /* 0x000fce0000000000 */
.L_x_16:
[----:B------:R-:W-:Y:S05]  /*05a0*/  BSYNC.RECONVERGENT B7 ;  /* 0x0000000000077941 */ /* 0x000fea0003800200 */
.L_x_15:
[----:B------:R-:W-:-:S13]  /*05b0*/  ISETP.GE.U32.AND P0, PT, R2, 0x6, PT ;  /* 0x000000060200780c */ /* 0x000fda0003f06070 */
[----:B------:R-:W-:Y:S05]  /*05c0*/  @!P0 BRA `(.L_x_14) ;  /* 0x00000000006c8947 */ /* 0x000fea0003800000 */
.L_x_19:
[----:B------:R-:W-:Y:S01]  /*05d0*/  VIADD R4, R19, 0xffffffff ;  /* 0xffffffff13047836 */ /* 0x000fe20000000000 */
[----:B------:R-:W-:Y:S01]  /*05e0*/  MOV R6, R17 ;  /* 0x0000001100067202 */ /* 0x000fe20000000f00 */
[----:B------:R-:W-:Y:S01]  /*05f0*/  IMAD.MOV.U32 R7, RZ, RZ, R16 ;  /* 0x000000ffff077224 */ /* 0x000fe200078e0010 */
[----:B------:R-:W-:Y:S01]  /*0600*/  MOV R20, 0x630 ;  /* 0x0000063000147802 */ /* 0x000fe20000000f00 */
[----:B------:R-:W-:-:S07]  /*0610*/  IMAD.MOV.U32 R21, RZ, RZ, 0x0 ;  /* 0x00000000ff157424 */ /* 0x000fce00078e00ff */
[----:B------:R-:W-:Y:S05]  /*0620*/  CALL.REL.NOINC `($_Z21divergent_func_nestedPi$_Z19recursive_fibonacciiPi) ;  /* 0xfffffffc00287944 */ /* 0x000fea0003c3ffff */
[----:B------:R-:W-:Y:S01]  /*0630*/  HFMA2 R21, -RZ, RZ, 0, 0 ;  /* 0x00000000ff157431 */ /* 0x000fe200000001ff */
[----:B------:R-:W-:Y:S01]  /*0640*/  IADD3 R4, PT, PT, R19, -0x3, RZ ;  /* 0xfffffffd13047810 */ /* 0x000fe20007ffe0ff */
[----:B------:R-:W-:Y:S01]  /*0650*/  IMAD.MOV.U32 R6, RZ, RZ, R17 ;  /* 0x000000ffff067224 */ /* 0x000fe200078e0011 */
[----:B------:R-:W-:Y:S01]  /*0660*/  MOV R20, 0x690 ;  /* 0x0000069000147802 */ /* 0x000fe20000000f00 */
[----:B------:R-:W-:-:S07]  /*0670*/  IMAD.MOV.U32 R7, RZ, RZ, R16 ;  /* 0x000000ffff077224 */ /* 0x000fce00078e0010 */
[----:B------:R-:W-:Y:S05]  /*0680*/  CALL.REL.NOINC `($_Z21divergent_func_nestedPi$_Z19recursive_fibonacciiPi) ;  /* 0xfffffffc00107944 */ /* 0x000fea0003c3ffff */
[----:B------:R-:W-:Y:S01]  /*0690*/  VIADD R4, R19, 0xfffffffb ;  /* 0xfffffffb13047836 */ /* 0x000fe20000000000 */
[----:B------:R-:W-:Y:S01]  /*06a0*/  MOV R7, R16 ;  /* 0x0000001000077202 */ /* 0x000fe20000000f00 */
[----:B------:R-:W-:Y:S01]  /*06b0*/  IMAD.MOV.U32 R6, RZ, RZ, R17 ;  /* 0x000000ffff067224 */ /* 0x000fe200078e0011 */
[----:B------:R-:W-:Y:S01]  /*06c0*/  MOV R20, 0x6f0 ;  /* 0x000006f000147802 */ /* 0x000fe20000000f00 */
[----:B------:R-:W-:-:S07]  /*06d0*/  IMAD.MOV.U32 R21, RZ, RZ, 0x0 ;  /* 0x00000000ff157424 */ /* 0x000fce00078e00ff */
[----:B------:R-:W-:Y:S05]  /*06e0*/  CALL.REL.NOINC `($_Z21divergent_func_nestedPi$_Z19recursive_fibonacciiPi) ;  /* 0xfffffff800f87944 */ /* 0x000fea0003c3ffff */
[----:B------:R-:W-:Y:S02]  /*06f0*/  HFMA2 R21, -RZ, RZ, 0, 0 ;  /* 0x00000000ff157431 */ /* 0x000fe400000001ff */
[----:B------:R-:W-:Y:S01]  /*0700*/  VIADD R4, R19, 0xfffffff9 ;  /* 0xfffffff913047836 */ /* 0x000fe20000000000 */
[----:B------:R-:W-:Y:S01]  /*0710*/  MOV R6, R17 ;  /* 0x0000001100067202 */ /* 0x000fe20000000f00 */
[----:B------:R-:W-:Y:S01]  /*0720*/  IMAD.MOV.U32 R7, RZ, RZ, R16 ;  /* 0x000000ffff077224 */ /* 0x000fe200078e0010 */
[----:B------:R-:W-:-:S07]  /*0730*/  MOV R20, 0x750 ;  /* 0x0000075000147802 */ /* 0x000fce0000000f00 */
[----:B------:R-:W-:Y:S05]  /*0740*/  CALL.REL.NOINC `($_Z21divergent_func_nestedPi$_Z19recursive_fibonacciiPi) ;  /* 0xfffffff800e07944 */ /* 0x000fea0003c3ffff */
[----:B------:R-:W-:-:S05]  /*0750*/  VIADD R19, R19, 0xfffffff8 ;  /* 0xfffffff813137836 */ /* 0x000fca0000000000 */
[----:B------:R-:W-:-:S13]  /*0760*/  ISETP.GE.U32.AND P0, PT, R19, 0x2, PT ;  /* 0x000000021300780c */ /* 0x000fda0003f06070 */
[----:B------:R-:W-:Y:S05]  /*0770*/  @P0 BRA `(.L_x_19) ;  /* 0xfffffffc00940947 */ /* 0x000fea000383ffff */
.L_x_14:
[----:B------:R-:W-:Y:S05]  /*0780*/  BSYNC.RECONVERGENT B8 ;  /* 0x0000000000087941 */ /* 0x000fea0003800200 */
.L_x_13:
[----:B------:R-:W0:Y:S02]  /*0790*/  LDCU UR4, c[0x0][0x2f8] ;  /* 0x00005f00ff0477ac */ /* 0x000e240008000800 */
[----:B0-----:R-:W-:-:S05]  /*07a0*/  IADD3 R17, PT, PT, R17, -UR4, RZ ;  /* 0x8000000411117c10 */ /* 0x001fca000fffe0ff */
[----:B------:R-:W2:Y:S01]  /*07b0*/  LDL R0, [R17] ;  /* 0x0000000011007983 */ /* 0x000ea20000100800 */
[----:B------:R0:W-:Y:S05]  /*07c0*/  BMOV.32 B6, R22 ;  /* 0x0000001606007356 */ /* 0x0001ea0000000000 */
[----:B------:R1:W-:Y:S05]  /*07d0*/  BMOV.32 B7, R23 ;  /* 0x0000001707007356 */ /* 0x0003ea0000000000 */
[----:B------:R3:W-:Y:S05]  /*07e0*/  BMOV.32 B8, R24 ;  /* 0x0000001808007356 */ /* 0x0007ea0000000000 */
[----:B--2---:R-:W-:-:S05]  /*07f0*/  IMAD.IADD R0, R0, 0x1, R19 ;  /* 0x0000000100007824 */ /* 0x004fca00078e0213 */
        /* <DEDUP_REMOVED lines=12> */
[----:B0-----:R-:W-:Y:S01]  /*08c0*/  IADD3 R1, PT, PT, R1, 0x30, RZ ;  /* 0x0000003001017810 */ /* 0x001fe20007ffe0ff */
[----:B----4-:R-:W-:Y:S06]  /*08d0*/  RET.REL.NODEC R20 `(_Z21divergent_func_nestedPi) ;  /* 0xfffffff414c87950 */ /* 0x010fec0003c3ffff */
.L_x_20:
        /* <DEDUP_REMOVED lines=10> */
.L_x_41:


//--------------------- .text._Z22divergent_func_ptr_optPi --------------------------
	.section	.text._Z22divergent_func_ptr_optPi,"ax",@progbits
	.align	128
        .global         _Z22divergent_func_ptr_optPi
        .type           _Z22divergent_func_ptr_optPi,@function
        .size           _Z22divergent_func_ptr_optPi,(.L_x_42 - _Z22divergent_func_ptr_optPi)
        .other          _Z22divergent_func_ptr_optPi,@"STO_CUDA_ENTRY STV_DEFAULT"
_Z22divergent_func_ptr_optPi:
.text._Z22divergent_func_ptr_optPi:
[----:B------:R-:W0:Y:S01]  /*0000*/  LDC R1, c[0x0][0x37c] ;  /* 0x0000df00ff017b82 */ /* 0x000e220000000800 */
[----:B------:R-:W1:Y:S01]  /*0010*/  S2R R2, SR_TID.X ;  /* 0x0000000000027919 */ /* 0x000e620000002100 */
[----:B------:R-:W2:Y:S01]  /*0020*/  LDCU UR4, c[0x0][0x2f8] ;  /* 0x00005f00ff0477ac */ /* 0x000ea20008000800 */
[----:B0-----:R-:W-:Y:S02]  /*0030*/  VIADD R1, R1, 0xfffffff8 ;  /* 0xfffffff801017836 */ /* 0x001fe40000000000 */
[----:B------:R-:W-:Y:S02]  /*0040*/  HFMA2 R21, -RZ, RZ, 0, 0 ;  /* 0x00000000ff157431 */ /* 0x000fe400000001ff */
[----:B------:R-:W-:Y:S01]  /*0050*/  IMAD.MOV.U32 R8, RZ, RZ, 0x3 ;  /* 0x00000003ff087424 */ /* 0x000fe200078e00ff */
[----:B------:R-:W0:Y:S01]  /*0060*/  LDCU UR5, c[0x0][0x2fc] ;  /* 0x00005f80ff0577ac */ /* 0x000e220008000800 */
[----:B------:R-:W-:Y:S01]  /*0070*/  IMAD.MOV.U32 R9, RZ, RZ, 0x4 ;  /* 0x00000004ff097424 */ /* 0x000fe200078e00ff */
[----:B------:R-:W-:Y:S01]  /*0080*/  MOV R20, 0x170 ;  /* 0x0000017000147802 */ /* 0x000fe20000000f00 */
[----:B------:R-:W3:Y:S03]  /*0090*/  LDCU.64 UR36, c[0x0][0x358] ;  /* 0x00006b00ff2477ac */ /* 0x000ee60008000a00 */
[----:B------:R4:W-:Y:S01]  /*00a0*/  STL.64 [R1], R8 ;  /* 0x0000000801007387 */ /* 0x0009e20000100a00 */
[----:B--2---:R-:W-:-:S04]  /*00b0*/  IADD3 R5, P1, PT, R1, UR4, RZ ;  /* 0x0000000401057c10 */ /* 0x004fc8000ff3e0ff */
[----:B------:R-:W-:Y:S01]  /*00c0*/  IADD3 R6, P2, PT, R5, 0x4, RZ ;  /* 0x0000000405067810 */ /* 0x000fe20007f5e0ff */
[----:B0-----:R-:W-:-:S04]  /*00d0*/  IMAD.X R0, RZ, RZ, UR5, P1 ;  /* 0x00000005ff007e24 */ /* 0x001fc800088e06ff */
[----:B------:R-:W-:Y:S01]  /*00e0*/  IMAD.X R7, RZ, RZ, R0, P2 ;  /* 0x000000ffff077224 */ /* 0x000fe200010e0600 */
[C---:B-1----:R-:W-:Y:S01]  /*00f0*/  ISETP.GT.U32.AND P0, PT, R2.reuse, 0xf, PT ;  /* 0x0000000f0200780c */ /* 0x042fe20003f04070 */
[----:B------:R-:W-:-:S03]  /*0100*/  IMAD R4, R2, 0x7f, RZ ;  /* 0x0000007f02047824 */ /* 0x000fc600078e02ff */
[----:B------:R-:W-:Y:S02]  /*0110*/  SEL R6, R6, R5, P0 ;  /* 0x0000000506067207 */ /* 0x000fe40000000000 */
[----:B------:R-:W-:-:S07]  /*0120*/  SEL R7, R7, R0, P0 ;  /* 0x0000000007077207 */ /* 0x000fce0000000000 */
[----:B------:R-:W-:-:S05]  /*0130*/  @P0 IADD3 R4, PT, PT, R4, 0xfe, RZ ;  /* 0x000000fe04040810 */ /* 0x000fca0007ffe0ff */
[----:B------:R-:W-:-:S04]  /*0140*/  IMAD.HI.U32 R3, R4, 0x97b425f, RZ ;  /* 0x097b425f04037827 */ /* 0x000fc800078e00ff */
[----:B---34-:R-:W-:-:S07]  /*0150*/  IMAD R4, R3, -0x1b, R4 ;  /* 0xffffffe503047824 */ /* 0x018fce00078e0204 */
[----:B------:R-:W-:Y:S05]  /*0160*/  CALL.REL.NOINC `($_Z22divergent_func_ptr_optPi$_Z19recursive_fibonacciiPi) ;  /* 0x0000000000187944 */ /* 0x000fea0003c00000 */
[----:B------:R-:W2:Y:S01]  /*0170*/  LDL.64 R6, [R1] ;  /* 0x0000000001067983 */ /* 0x000ea20000100a00 */
[----:B------:R-:W0:Y:S02]  /*0180*/  LDC.64 R4, c[0x0][0x380] ;  /* 0x0000e000ff047b82 */ /* 0x000e240000000a00 */
[----:B0-----:R-:W-:-:S04]  /*0190*/  IMAD.WIDE.U32 R2, R2, 0x4, R4 ;  /* 0x0000000402027825 */ /* 0x001fc800078e0004 */
[----:B--2---:R-:W-:-:S05]  /*01a0*/  IMAD.IADD R0, R6, 0x1, R7 ;  /* 0x0000000106007824 */ /* 0x004fca00078e0207 */
[----:B------:R-:W-:Y:S01]  /*01b0*/  STG.E desc[UR36][R2.64], R0 ;  /* 0x0000000002007986 */ /* 0x000fe2000c101924 */
[----:B------:R-:W-:Y:S05]  /*01c0*/  EXIT ;  /* 0x000000000000794d */ /* 0x000fea0003800000 */
        .type           $_Z22divergent_func_ptr_optPi$_Z19recursive_fibonacciiPi,@function
        .size           $_Z22divergent_func_ptr_optPi$_Z19recursive_fibonacciiPi,(.L_x_42 - $_Z22divergent_func_ptr_optPi$_Z19recursive_fibonacciiPi)
$_Z22divergent_func_ptr_optPi$_Z19recursive_fibonacciiPi:
        /* <DEDUP_REMOVED lines=15> */
[----:B---3--:R-:W-:Y:S01]  /*02c0*/  IMAD.MOV.U32 R17, RZ, RZ, R6 ;  /* 0x000000ffff117224 */ /* 0x008fe200078e0006 */
[----:B----4-:R-:W-:-:S02]  /*02d0*/  MOV R16, R7 ;  /* 0x0000000700107202 */ /* 0x010fc40000000f00 */
[----:B------:R-:W-:Y:S01]  /*02e0*/  ISETP.GE.U32.AND P0, PT, R4, 0x2, PT ;  /* 0x000000020400780c */ /* 0x000fe20003f06070 */
[----:B------:R-:W-:Y:S01]  /*02f0*/  BSSY.RECONVERGENT B8, `(.L_x_21) ;  /* 0x0000039000087945 */ /* 0x000fe20003800200 */
[----:B------:R-:W-:-:S11]  /*0300*/  IMAD.MOV.U32 R19, RZ, RZ, R4 ;  /* 0x000000ffff137224 */ /* 0x000fd600078e0004 */
[----:B012---:R-:W-:Y:S05]  /*0310*/  @!P0 BRA `(.L_x_22) ;  /* 0x0000000000d88947 */ /* 0x007fea0003800000 */
[----:B------:R-:W-:Y:S01]  /*0320*/  IADD3 R2, PT, PT, R19, -0x2, RZ ;  /* 0xfffffffe13027810 */ /* 0x000fe20007ffe0ff */
[----:B------:R-:W-:Y:S03]  /*0330*/  BSSY.RECONVERGENT B7, `(.L_x_23) ;  /* 0x0000017000077945 */ /* 0x000fe60003800200 */
[----:B------:R-:W-:-:S04]  /*0340*/  LOP3.LUT R0, R2, 0x6, RZ, 0xc0, !PT ;  /* 0x0000000602007812 */ /* 0x000fc800078ec0ff */
[----:B------:R-:W-:-:S13]  /*0350*/  ISETP.NE.AND P0, PT, R0, 0x6, PT ;  /* 0x000000060000780c */ /* 0x000fda0003f05270 */
[----:B------:R-:W-:Y:S05]  /*0360*/  @!P0 BRA `(.L_x_24) ;  /* 0x00000000004c8947 */ /* 0x000fea0003800000 */
[----:B------:R-:W-:Y:S01]  /*0370*/  LEA.HI R0, R2, 0x1, RZ, 0x1f ;  /* 0x0000000102007811 */ /* 0x000fe200078ff8ff */
[----:B------:R-:W-:Y:S01]  /*0380*/  BSSY.RECONVERGENT B6, `(.L_x_25) ;  /* 0x0000010000067945 */ /* 0x000fe20003800200 */
[----:B------:R-:W-:Y:S02]  /*0390*/  VIADD R19, R19, 0xffffffff ;  /* 0xffffffff13137836 */ /* 0x000fe40000000000 */
[----:B------:R-:W-:-:S05]  /*03a0*/  LOP3.LUT R0, R0, 0x3, RZ, 0xc0, !PT ;  /* 0x0000000300007812 */ /* 0x000fca00078ec0ff */
[----:B------:R-:W-:-:S07]  /*03b0*/  IMAD.MOV R18, RZ, RZ, -R0 ;  /* 0x000000ffff127224 */ /* 0x000fce00078e0a00 */
.L_x_26:
[----:B------:R-:W-:Y:S01]  /*03c0*/  IADD3 R18, PT, PT, R18, 0x1, RZ ;  /* 0x0000000112127810 */ /* 0x000fe20007ffe0ff */
[----:B------:R-:W-:Y:S01]  /*03d0*/  IMAD.MOV.U32 R4, RZ, RZ, R19 ;  /* 0x000000ffff047224 */ /* 0x000fe200078e0013 */
[----:B------:R-:W-:Y:S01]  /*03e0*/  MOV R7, R16 ;  /* 0x0000001000077202 */ /* 0x000fe20000000f00 */
[----:B------:R-:W-:Y:S01]  /*03f0*/  IMAD.MOV.U32 R6, RZ, RZ, R17 ;  /* 0x000000ffff067224 */ /* 0x000fe200078e0011 */
[----:B------:R-:W-:Y:S01]  /*0400*/  ISETP.NE.AND P0, PT, R18, RZ, PT ;  /* 0x000000ff1200720c */ /* 0x000fe20003f05270 */
[----:B------:R-:W-:Y:S01]  /*0410*/  IMAD.MOV.U32 R21, RZ, RZ, 0x0 ;  /* 0x00000000ff157424 */ /* 0x000fe200078e00ff */
[----:B------:R-:W-:Y:S02]  /*0420*/  MOV R20, 0x450 ;  /* 0x0000045000147802 */ /* 0x000fe40000000f00 */
[----:B------:R-:W-:-:S09]  /*0430*/  P2R R25, PR, RZ, 0x1 ;  /* 0x00000001ff197803 */ /* 0x000fd20000000000 */
[----:B------:R-:W-:Y:S05]  /*0440*/  CALL.REL.NOINC `($_Z22divergent_func_ptr_optPi$_Z19recursive_fibonacciiPi) ;  /* 0xfffffffc00607944 */ /* 0x000fea0003c3ffff */
[----:B------:R-:W-:Y:S01]  /*0450*/  ISETP.NE.AND P6, PT, R25, RZ, PT ;  /* 0x000000ff1900720c */ /* 0x000fe20003fc5270 */
[----:B------:R-:W-:-:S12]  /*0460*/  VIADD R19, R19, 0xfffffffe ;  /* 0xfffffffe13137836 */ /* 0x000fd80000000000 */
[----:B------:R-:W-:Y:S05]  /*0470*/  @P6 BRA `(.L_x_26) ;  /* 0xfffffffc00d06947 */ /* 0x000fea000383ffff */
[----:B------:R-:W-:Y:S05]  /*0480*/  BSYNC.RECONVERGENT B6 ;  /* 0x0000000000067941 */ /* 0x000fea0003800200 */
.L_x_25:
[----:B------:R-:W-:-:S07]  /*0490*/  IADD3 R19, PT, PT, R19, 0x1, RZ ;  /* 0x0000000113137810 */ /* 0x000fce0007ffe0ff */
.L_x_24:
[----:B------:R-:W-:Y:S05]  /*04a0*/  BSYNC.RECONVERGENT B7 ;  /* 0x0000000000077941 */ /* 0x000fea0003800200 */
.L_x_23:
[----:B------:R-:W-:-:S13]  /*04b0*/  ISETP.GE.U32.AND P0, PT, R2, 0x6, PT ;  /* 0x000000060200780c */ /* 0x000fda0003f06070 */
[----:B------:R-:W-:Y:S05]  /*04c0*/  @!P0 BRA `(.L_x_22) ;  /* 0x00000000006c8947 */ /* 0x000fea0003800000 */
.L_x_27:
[----:B------:R-:W-:Y:S01]  /*04d0*/  VIADD R4, R19, 0xffffffff ;  /* 0xffffffff13047836 */ /* 0x000fe20000000000 */
[----:B------:R-:W-:Y:S01]  /*04e0*/  MOV R7, R16 ;  /* 0x0000001000077202 */ /* 0x000fe20000000f00 */
[----:B------:R-:W-:Y:S01]  /*04f0*/  IMAD.MOV.U32 R6, RZ, RZ, R17 ;  /* 0x000000ffff067224 */ /* 0x000fe200078e0011 */
[----:B------:R-:W-:Y:S01]  /*0500*/  MOV R20, 0x530 ;  /* 0x0000053000147802 */ /* 0x000fe20000000f00 */
[----:B------:R-:W-:-:S07]  /*0510*/  IMAD.MOV.U32 R21, RZ, RZ, 0x0 ;  /* 0x00000000ff157424 */ /* 0x000fce00078e00ff */
[----:B------:R-:W-:Y:S05]  /*0520*/  CALL.REL.NOINC `($_Z22divergent_func_ptr_optPi$_Z19recursive_fibonacciiPi) ;  /* 0xfffffffc00287944 */ /* 0x000fea0003c3ffff */
[----:B------:R-:W-:Y:S01]  /*0530*/  VIADD R4, R19, 0xfffffffd ;  /* 0xfffffffd13047836 */ /* 0x000fe20000000000 */
[----:B------:R-:W-:Y:S01]  /*0540*/  MOV R6, R17 ;  /* 0x0000001100067202 */ /* 0x000fe20000000f00 */
[----:B------:R-:W-:Y:S01]  /*0550*/  IMAD.MOV.U32 R7, RZ, RZ, R16 ;  /* 0x000000ffff077224 */ /* 0x000fe200078e0010 */
[----:B------:R-:W-:Y:S01]  /*0560*/  MOV R20, 0x590 ;  /* 0x0000059000147802 */ /* 0x000fe20000000f00 */
[----:B------:R-:W-:-:S07]  /*0570*/  IMAD.MOV.U32 R21, RZ, RZ, 0x0 ;  /* 0x00000000ff157424 */ /* 0x000fce00078e00ff */
[----:B------:R-:W-:Y:S05]  /*0580*/  CALL.REL.NOINC `($_Z22divergent_func_ptr_optPi$_Z19recursive_fibonacciiPi) ;  /* 0xfffffffc00107944 */ /* 0x000fea0003c3ffff */
[----:B------:R-:W-:Y:S01]  /*0590*/  HFMA2 R21, -RZ, RZ, 0, 0 ;  /* 0x00000000ff157431 */ /* 0x000fe200000001ff */
[----:B------:R-:W-:Y:S01]  /*05a0*/  IADD3 R4, PT, PT, R19, -0x5, RZ ;  /* 0xfffffffb13047810 */ /* 0x000fe20007ffe0ff */
[----:B------:R-:W-:Y:S01]  /*05b0*/  IMAD.MOV.U32 R6, RZ, RZ, R17 ;  /* 0x000000ffff067224 */ /* 0x000fe200078e0011 */
[----:B------:R-:W-:Y:S01]  /*05c0*/  MOV R20, 0x5f0 ;  /* 0x000005f000147802 */ /* 0x000fe20000000f00 */
[----:B------:R-:W-:-:S07]  /*05d0*/  IMAD.MOV.U32 R7, RZ, RZ, R16 ;  /* 0x000000ffff077224 */ /* 0x000fce00078e0010 */
[----:B------:R-:W-:Y:S05]  /*05e0*/  CALL.REL.NOINC `($_Z22divergent_func_ptr_optPi$_Z19recursive_fibonacciiPi) ;  /* 0xfffffff800f87944 */ /* 0x000fea0003c3ffff */
[----:B------:R-:W-:Y:S01]  /*05f0*/  VIADD R4, R19, 0xfffffff9 ;  /* 0xfffffff913047836 */ /* 0x000fe20000000000 */
[----:B------:R-:W-:Y:S01]  /*0600*/  MOV R7, R16 ;  /* 0x0000001000077202 */ /* 0x000fe20000000f00 */
[----:B------:R-:W-:Y:S01]  /*0610*/  IMAD.MOV.U32 R6, RZ, RZ, R17 ;  /* 0x000000ffff067224 */ /* 0x000fe200078e0011 */
[----:B------:R-:W-:Y:S01]  /*0620*/  MOV R20, 0x650 ;  /* 0x0000065000147802 */ /* 0x000fe20000000f00 */
[----:B------:R-:W-:-:S07]  /*0630*/  IMAD.MOV.U32 R21, RZ, RZ, 0x0 ;  /* 0x00000000ff157424 */ /* 0x000fce00078e00ff */
[----:B------:R-:W-:Y:S05]  /*0640*/  CALL.REL.NOINC `($_Z22divergent_func_ptr_optPi$_Z19recursive_fibonacciiPi) ;  /* 0xfffffff800e07944 */ /* 0x000fea0003c3ffff */
[----:B------:R-:W-:-:S05]  /*0650*/  VIADD R19, R19, 0xfffffff8 ;  /* 0xfffffff813137836 */ /* 0x000fca0000000000 */
[----:B------:R-:W-:-:S13]  /*0660*/  ISETP.GE.U32.AND P0, PT, R19, 0x2, PT ;  /* 0x000000021300780c */ /* 0x000fda0003f06070 */
[----:B------:R-:W-:Y:S05]  /*0670*/  @P0 BRA `(.L_x_27) ;  /* 0xfffffffc00940947 */ /* 0x000fea000383ffff */
.L_x_22:
[----:B------:R-:W-:Y:S05]  /*0680*/  BSYNC.RECONVERGENT B8 ;  /* 0x0000000000087941 */ /* 0x000fea0003800200 */
.L_x_21:
        /* <DEDUP_REMOVED lines=20> */
[----:B----4-:R-:W-:Y:S06]  /*07d0*/  RET.REL.NODEC R20 `(_Z22divergent_func_ptr_optPi) ;  /* 0xfffffff814087950 */ /* 0x010fec0003c3ffff */
.L_x_28:
        /* <DEDUP_REMOVED lines=10> */
.L_x_42:


//--------------------- .text._Z18divergent_func_ptrPi --------------------------
	.section	.text._Z18divergent_func_ptrPi,"ax",@progbits
	.align	128
        .global         _Z18divergent_func_ptrPi
        .type           _Z18divergent_func_ptrPi,@function
        .size           _Z18divergent_func_ptrPi,(.L_x_43 - _Z18divergent_func_ptrPi)
        .other          _Z18divergent_func_ptrPi,@"STO_CUDA_ENTRY STV_DEFAULT"
_Z18divergent_func_ptrPi:
.text._Z18divergent_func_ptrPi:
        /* <DEDUP_REMOVED lines=11> */
[----:B------:R-:W-:Y:S02]  /*00b0*/  IADD3 R6, P2, PT, R0, 0x4, RZ ;  /* 0x0000000400067810 */ /* 0x000fe40007f5e0ff */
[----:B0-----:R-:W-:-:S05]  /*00c0*/  IADD3.X R3, PT, PT, RZ, UR5, RZ, P1, !PT ;  /* 0x00000005ff037c10 */ /* 0x001fca0008ffe4ff */
[----:B------:R-:W-:Y:S01]  /*00d0*/  IMAD.X R7, RZ, RZ, R3, P2 ;  /* 0x000000ffff077224 */ /* 0x000fe200010e0603 */
[----:B-1----:R-:W-:-:S13]  /*00e0*/  ISETP.GT.U32.AND P0, PT, R2, 0xf, PT ;  /* 0x0000000f0200780c */ /* 0x002fda0003f04070 */
[----:B---34-:R-:W-:Y:S05]  /*00f0*/  @P0 BRA `(.L_x_30) ;  /* 0x0000000000680947 */ /* 0x018fea0003800000 */
[----:B------:R-:W-:Y:S01]  /*0100*/  PRMT R4, R2, 0x9910, RZ ;  /* 0x0000991002047816 */ /* 0x000fe200000000ff */
[----:B------:R-:W-:Y:S01]  /*0110*/  HFMA2 R21, -RZ, RZ, 0, 0 ;  /* 0x00000000ff157431 */ /* 0x000fe200000001ff */
[----:B------:R-:W-:-:S03]  /*0120*/  MOV R20, 0x270 ;  /* 0x0000027000147802 */ /* 0x000fc60000000f00 */
[----:B------:R-:W-:-:S05]  /*0130*/  IMAD R4, R4, 0x7f, RZ ;  /* 0x0000007f04047824 */ /* 0x000fca00078e02ff */
[----:B------:R-:W-:-:S05]  /*0140*/  LOP3.LUT R5, R4, 0xffff, RZ, 0xc0, !PT ;  /* 0x0000ffff04057812 */ /* 0x000fca00078ec0ff */
[----:B------:R-:W-:-:S05]  /*0150*/  IMAD R5, R5, 0x2f69, RZ ;  /* 0x00002f6905057824 */ /* 0x000fca00078e02ff */
[----:B------:R-:W-:-:S05]  /*0160*/  SHF.R.U32.HI R5, RZ, 0x10, R5 ;  /* 0x00000010ff057819 */ /* 0x000fca0000011605 */
[----:B------:R-:W-:-:S05]  /*0170*/  IMAD.MOV R7, RZ, RZ, -R5 ;  /* 0x000000ffff077224 */ /* 0x000fca00078e0a05 */
[----:B------:R-:W-:-:S05]  /*0180*/  PRMT R7, R7, 0x7710, RZ ;  /* 0x0000771007077816 */ /* 0x000fca00000000ff */
[----:B------:R-:W-:Y:S02]  /*0190*/  IMAD.IADD R6, R4, 0x1, R7 ;  /* 0x0000000104067824 */ /* 0x000fe400078e0207 */
[----:B------:R-:W-:-:S03]  /*01a0*/  IMAD.MOV.U32 R7, RZ, RZ, R3 ;  /* 0x000000ffff077224 */ /* 0x000fc600078e0003 */
[----:B------:R-:W-:-:S04]  /*01b0*/  LOP3.LUT R6, R6, 0xffff, RZ, 0xc0, !PT ;  /* 0x0000ffff06067812 */ /* 0x000fc800078ec0ff */
[----:B------:R-:W-:Y:S01]  /*01c0*/  LEA.HI R5, R6, R5, RZ, 0x1f ;  /* 0x0000000506057211 */ /* 0x000fe200078ff8ff */
[----:B------:R-:W-:-:S03]  /*01d0*/  IMAD.MOV.U32 R6, RZ, RZ, R0 ;  /* 0x000000ffff067224 */ /* 0x000fc600078e0000 */
[----:B------:R-:W-:-:S04]  /*01e0*/  LOP3.LUT R5, R5, 0xffff, RZ, 0xc0, !PT ;  /* 0x0000ffff05057812 */ /* 0x000fc800078ec0ff */
[----:B------:R-:W-:-:S04]  /*01f0*/  SHF.R.U32.HI R5, RZ, 0x4, R5 ;  /* 0x00000004ff057819 */ /* 0x000fc80000011605 */
[----:B------:R-:W-:-:S05]  /*0200*/  PRMT R5, R5, 0x9910, RZ ;  /* 0x0000991005057816 */ /* 0x000fca00000000ff */
[----:B------:R-:W-:-:S05]  /*0210*/  IMAD R5, R5, 0x1b, RZ ;  /* 0x0000001b05057824 */ /* 0x000fca00078e02ff */
[----:B------:R-:W-:-:S04]  /*0220*/  IADD3 R5, PT, PT, RZ, -R5, RZ ;  /* 0x80000005ff057210 */ /* 0x000fc80007ffe0ff */
[----:B------:R-:W-:-:S05]  /*0230*/  PRMT R5, R5, 0x7710, RZ ;  /* 0x0000771005057816 */ /* 0x000fca00000000ff */
[----:B------:R-:W-:-:S05]  /*0240*/  IMAD.IADD R4, R4, 0x1, R5 ;  /* 0x0000000104047824 */ /* 0x000fca00078e0205 */
[----:B------:R-:W-:-:S07]  /*0250*/  LOP3.LUT R4, R4, 0xffff, RZ, 0xc0, !PT ;  /* 0x0000ffff04047812 */ /* 0x000fce00078ec0ff */
[----:B------:R-:W-:Y:S05]  /*0260*/  CALL.REL.NOINC `($_Z18divergent_func_ptrPi$_Z19recursive_fibonacciiPi) ;  /* 0x0000000000487944 */ /* 0x000fea0003c00000 */
[----:B------:R0:W5:Y:S01]  /*0270*/  LDL R0, [R1] ;  /* 0x0000000001007983 */ /* 0x0001620000100800 */
[----:B------:R-:W-:Y:S01]  /*0280*/  IMAD.MOV.U32 R3, RZ, RZ, 0x4 ;  /* 0x00000004ff037424 */ /* 0x000fe200078e00ff */
[----:B------:R-:W-:Y:S06]  /*0290*/  BRA `(.L_x_31) ;  /* 0x0000000000247947 */ /* 0x000fec0003800000 */
.L_x_30:
[----:B------:R-:W-:Y:S01]  /*02a0*/  IMAD.MOV.U32 R3, RZ, RZ, 0x7f ;  /* 0x0000007fff037424 */ /* 0x000fe200078e00ff */
[----:B------:R-:W-:Y:S01]  /*02b0*/  MOV R20, 0x310 ;  /* 0x0000031000147802 */ /* 0x000fe20000000f00 */
[----:B------:R-:W-:Y:S02]  /*02c0*/  IMAD.MOV.U32 R21, RZ, RZ, 0x0 ;  /* 0x00000000ff157424 */ /* 0x000fe400078e00ff */
[----:B------:R-:W-:-:S04]  /*02d0*/  IMAD R4, R2, R3, 0xfe ;  /* 0x000000fe02047424 */ /* 0x000fc800078e0203 */
[----:B------:R-:W-:-:S04]  /*02e0*/  IMAD.HI.U32 R3, R4, 0x97b425f, RZ ;  /* 0x097b425f04037827 */ /* 0x000fc800078e00ff */
[----:B------:R-:W-:-:S07]  /*02f0*/  IMAD R4, R3, -0x1b, R4 ;  /* 0xffffffe503047824 */ /* 0x000fce00078e0204 */
[----:B------:R-:W-:Y:S05]  /*0300*/  CALL.REL.NOINC `($_Z18divergent_func_ptrPi$_Z19recursive_fibonacciiPi) ;  /* 0x0000000000207944 */ /* 0x000fea0003c00000 */
[----:B------:R1:W5:Y:S01]  /*0310*/  LDL R3, [R1+0x4] ;  /* 0x0000040001037983 */ /* 0x0003620000100800 */
[----:B------:R-:W-:-:S07]  /*0320*/  MOV R0, 0x3 ;  /* 0x0000000300007802 */ /* 0x000fce0000000f00 */
.L_x_31:
[----:B------:R-:W-:Y:S05]  /*0330*/  BSYNC.RECONVERGENT B6 ;  /* 0x0000000000067941 */ /* 0x000fea0003800200 */
.L_x_29:
[----:B------:R-:W2:Y:S01]  /*0340*/  LDC.64 R4, c[0x0][0x380] ;  /* 0x0000e000ff047b82 */ /* 0x000ea20000000a00 */
[----:B-----5:R-:W-:Y:S02]  /*0350*/  IMAD.IADD R7, R3, 0x1, R0 ;  /* 0x0000000103077824 */ /* 0x020fe400078e0200 */
[----:B--2---:R-:W-:-:S05]  /*0360*/  IMAD.WIDE.U32 R2, R2, 0x4, R4 ;  /* 0x0000000402027825 */ /* 0x004fca00078e0004 */
[----:B------:R-:W-:Y:S01]  /*0370*/  STG.E desc[UR36][R2.64], R7 ;  /* 0x0000000702007986 */ /* 0x000fe2000c101924 */
[----:B------:R-:W-:Y:S05]  /*0380*/  EXIT ;  /* 0x000000000000794d */ /* 0x000fea0003800000 */
        .type           $_Z18divergent_func_ptrPi$_Z19recursive_fibonacciiPi,@function
        .size           $_Z18divergent_func_ptrPi$_Z19recursive_fibonacciiPi,(.L_x_43 - $_Z18divergent_func_ptrPi$_Z19recursive_fibonacciiPi)
$_Z18divergent_func_ptrPi$_Z19recursive_fibonacciiPi:
        /* <DEDUP_REMOVED lines=28> */
[----:B------:R-:W-:Y:S02]  /*0550*/  IADD3 R19, PT, PT, R19, -0x1, RZ ;  /* 0xffffffff13137810 */ /* 0x000fe40007ffe0ff */
[----:B------:R-:W-:-:S05]  /*0560*/  LOP3.LUT R0, R0, 0x3, RZ, 0xc0, !PT ;  /* 0x0000000300007812 */ /* 0x000fca00078ec0ff */
[----:B------:R-:W-:-:S07]  /*0570*/  IMAD.MOV R18, RZ, RZ, -R0 ;  /* 0x000000ffff127224 */ /* 0x000fce00078e0a00 */
.L_x_37:
[----:B------:R-:W-:Y:S02]  /*0580*/  VIADD R18, R18, 0x1 ;  /* 0x0000000112127836 */ /* 0x000fe40000000000 */
[----:B------:R-:W-:Y:S01]  /*0590*/  HFMA2 R21, -RZ, RZ, 0, 0 ;  /* 0x00000000ff157431 */ /* 0x000fe200000001ff */
[----:B------:R-:W-:Y:S01]  /*05a0*/  MOV R4, R19 ;  /* 0x0000001300047202 */ /* 0x000fe20000000f00 */
[----:B------:R-:W-:Y:S01]  /*05b0*/  IMAD.MOV.U32 R6, RZ, RZ, R17 ;  /* 0x000000ffff067224 */ /* 0x000fe200078e0011 */
[----:B------:R-:W-:Y:S01]  /*05c0*/  MOV R20, 0x610 ;  /* 0x0000061000147802 */ /* 0x000fe20000000f00 */
[----:B------:R-:W-:Y:S01]  /*05d0*/  IMAD.MOV.U32 R7, RZ, RZ, R16 ;  /* 0x000000ffff077224 */ /* 0x000fe200078e0010 */
[----:B------:R-:W-:-:S04]  /*05e0*/  ISETP.NE.AND P0, PT, R18, RZ, PT ;  /* 0x000000ff1200720c */ /* 0x000fc80003f05270 */
[----:B------:R-:W-:-:S09]  /*05f0*/  P2R R25, PR, RZ, 0x1 ;  /* 0x00000001ff197803 */ /* 0x000fd20000000000 */
[----:B------:R-:W-:Y:S05]  /*0600*/  CALL.REL.NOINC `($_Z18divergent_func_ptrPi$_Z19recursive_fibonacciiPi) ;  /* 0xfffffffc00607944 */ /* 0x000fea0003c3ffff */
[----:B------:R-:W-:Y:S01]  /*0610*/  ISETP.NE.AND P6, PT, R25, RZ, PT ;  /* 0x000000ff1900720c */ /* 0x000fe20003fc5270 */
[----:B------:R-:W-:-:S12]  /*0620*/  VIADD R19, R19, 0xfffffffe ;  /* 0xfffffffe13137836 */ /* 0x000fd80000000000 */
[----:B------:R-:W-:Y:S05]  /*0630*/  @P6 BRA `(.L_x_37) ;  /* 0xfffffffc00d06947 */ /* 0x000fea000383ffff */
[----:B------:R-:W-:Y:S05]  /*0640*/  BSYNC.RECONVERGENT B6 ;  /* 0x0000000000067941 */ /* 0x000fea0003800200 */
.L_x_36:
[----:B------:R-:W-:-:S07]  /*0650*/  VIADD R19, R19, 0x1 ;  /* 0x0000000113137836 */ /* 0x000fce0000000000 */
.L_x_35:
[----:B------:R-:W-:Y:S05]  /*0660*/  BSYNC.RECONVERGENT B7 ;  /* 0x0000000000077941 */ /* 0x000fea0003800200 */
.L_x_34:
[----:B------:R-:W-:-:S13]  /*0670*/  ISETP.GE.U32.AND P0, PT, R2, 0x6, PT ;  /* 0x000000060200780c */ /* 0x000fda0003f06070 */
[----:B------:R-:W-:Y:S05]  /*0680*/  @!P0 BRA `(.L_x_33) ;  /* 0x00000000006c8947 */ /* 0x000fea0003800000 */
.L_x_38:
[----:B------:R-:W-:Y:S01]  /*0690*/  IADD3 R4, PT, PT, R19, -0x1, RZ ;  /* 0xffffffff13047810 */ /* 0x000fe20007ffe0ff */
[----:B------:R-:W-:Y:S01]  /*06a0*/  IMAD.MOV.U32 R6, RZ, RZ, R17 ;  /* 0x000000ffff067224 */ /* 0x000fe200078e0011 */
[----:B------:R-:W-:Y:S01]  /*06b0*/  MOV R20, 0x6f0 ;  /* 0x000006f000147802 */ /* 0x000fe20000000f00 */
[----:B------:R-:W-:Y:S01]  /*06c0*/  IMAD.MOV.U32 R7, RZ, RZ, R16 ;  /* 0x000000ffff077224 */ /* 0x000fe200078e0010 */
[----:B------:R-:W-:-:S07]  /*06d0*/  MOV R21, 0x0 ;  /* 0x0000000000157802 */ /* 0x000fce0000000f00 */
[----:B------:R-:W-:Y:S05]  /*06e0*/  CALL.REL.NOINC `($_Z18divergent_func_ptrPi$_Z19recursive_fibonacciiPi) ;  /* 0xfffffffc00287944 */ /* 0x000fea0003c3ffff */
[----:B------:R-:W-:Y:S01]  /*06f0*/  VIADD R4, R19, 0xfffffffd ;  /* 0xfffffffd13047836 */ /* 0x000fe20000000000 */
[----:B------:R-:W-:Y:S01]  /*0700*/  MOV R7, R16 ;  /* 0x0000001000077202 */ /* 0x000fe20000000f00 */
[----:B------:R-:W-:Y:S01]  /*0710*/  IMAD.MOV.U32 R6, RZ, RZ, R17 ;  /* 0x000000ffff067224 */ /* 0x000fe200078e0011 */
[----:B------:R-:W-:Y:S01]  /*0720*/  MOV R20, 0x750 ;  /* 0x0000075000147802 */ /* 0x000fe20000000f00 */
[----:B------:R-:W-:-:S07]  /*0730*/  IMAD.MOV.U32 R21, RZ, RZ, 0x0 ;  /* 0x00000000ff157424 */ /* 0x000fce00078e00ff */
[----:B------:R-:W-:Y:S05]  /*0740*/  CALL.REL.NOINC `($_Z18divergent_func_ptrPi$_Z19recursive_fibonacciiPi) ;  /* 0xfffffffc00107944 */ /* 0x000fea0003c3ffff */
[----:B------:R-:W-:Y:S01]  /*0750*/  VIADD R4, R19, 0xfffffffb ;  /* 0xfffffffb13047836 */ /* 0x000fe20000000000 */
[----:B------:R-:W-:Y:S01]  /*0760*/  MOV R6, R17 ;  /* 0x0000001100067202 */ /* 0x000fe20000000f00 */
[----:B------:R-:W-:Y:S01]  /*0770*/  IMAD.MOV.U32 R7, RZ, RZ, R16 ;  /* 0x000000ffff077224 */ /* 0x000fe200078e0010 */
[----:B------:R-:W-:Y:S01]  /*0780*/  MOV R20, 0x7b0 ;  /* 0x000007b000147802 */ /* 0x000fe20000000f00 */
[----:B------:R-:W-:-:S07]  /*0790*/  IMAD.MOV.U32 R21, RZ, RZ, 0x0 ;  /* 0x00000000ff157424 */ /* 0x000fce00078e00ff */
[----:B------:R-:W-:Y:S05]  /*07a0*/  CALL.REL.NOINC `($_Z18divergent_func_ptrPi$_Z19recursive_fibonacciiPi) ;  /* 0xfffffff800f87944 */ /* 0x000fea0003c3ffff */
[----:B------:R-:W-:Y:S01]  /*07b0*/  HFMA2 R21, -RZ, RZ, 0, 0 ;  /* 0x00000000ff157431 */ /* 0x000fe200000001ff */
[----:B------:R-:W-:Y:S01]  /*07c0*/  IADD3 R4, PT, PT, R19, -0x7, RZ ;  /* 0xfffffff913047810 */ /* 0x000fe20007ffe0ff */
[----:B------:R-:W-:Y:S01]  /*07d0*/  IMAD.MOV.U32 R6, RZ, RZ, R17 ;  /* 0x000000ffff067224 */ /* 0x000fe200078e0011 */
[----:B------:R-:W-:Y:S01]  /*07e0*/  MOV R20, 0x810 ;  /* 0x0000081000147802 */ /* 0x000fe20000000f00 */
[----:B------:R-:W-:-:S07]  /*07f0*/  IMAD.MOV.U32 R7, RZ, RZ, R16 ;  /* 0x000000ffff077224 */ /* 0x000fce00078e0010 */
[----:B------:R-:W-:Y:S05]  /*0800*/  CALL.REL.NOINC `($_Z18divergent_func_ptrPi$_Z19recursive_fibonacciiPi) ;  /* 0xfffffff800e07944 */ /* 0x000fea0003c3ffff */
[----:B------:R-:W-:-:S05]  /*0810*/  VIADD R19, R19, 0xfffffff8 ;  /* 0xfffffff813137836 */ /* 0x000fca0000000000 */
[----:B------:R-:W-:-:S13]  /*0820*/  ISETP.GE.U32.AND P0, PT, R19, 0x2, PT ;  /* 0x000000021300780c */ /* 0x000fda0003f06070 */
[----:B------:R-:W-:Y:S05]  /*0830*/  @P0 BRA `(.L_x_38) ;  /* 0xfffffffc00940947 */ /* 0x000fea000383ffff */
.L_x_33:
[----:B------:R-:W-:Y:S05]  /*0840*/  BSYNC.RECONVERGENT B8 ;  /* 0x0000000000087941 */ /* 0x000fea0003800200 */
.L_x_32:
        /* <DEDUP_REMOVED lines=20> */
[----:B----4-:R-:W-:Y:S06]  /*0990*/  RET.REL.NODEC R20 `(_Z18divergent_func_ptrPi) ;  /* 0xfffffff414987950 */ /* 0x010fec0003c3ffff */
.L_x_39:
        /* <DEDUP_REMOVED lines=14> */
.L_x_43:


//--------------------- .nv.shared.reserved.0     --------------------------
	.section	.nv.shared.reserved.0,"aw",@nobits
	.weak		__nv_reservedSMEM_offset_0_alias
	.size		__nv_reservedSMEM_offset_0_alias, 0, 64
	.other		__nv_reservedSMEM_offset_0_alias,@"STO_CUDA_RESERVED_SHARED STV_DEFAULT"
__nv_reservedSMEM_offset_0_alias:
	.zero		0
	.zero		64


//--------------------- .nv.constant0._Z25divergent_func_nested_optPi --------------------------
	.section	.nv.constant0._Z25divergent_func_nested_optPi,"a",@progbits
	.sectionflags	@""
	.align	4
.nv.constant0._Z25divergent_func_nested_optPi:
	.zero		904


//--------------------- .nv.constant0._Z21divergent_func_nestedPi --------------------------
	.section	.nv.constant0._Z21divergent_func_nestedPi,"a",@progbits
	.sectionflags	@""
	.align	4
.nv.constant0._Z21divergent_func_nestedPi:
	.zero		904


//--------------------- .nv.constant0._Z22divergent_func_ptr_optPi --------------------------
	.section	.nv.constant0._Z22divergent_func_ptr_optPi,"a",@progbits
	.sectionflags	@""
	.align	4
.nv.constant0._Z22divergent_func_ptr_optPi:
	.zero		904


//--------------------- .nv.constant0._Z18divergent_func_ptrPi --------------------------
	.section	.nv.constant0._Z18divergent_func_ptrPi,"a",@progbits
	.sectionflags	@""
	.align	4
.nv.constant0._Z18divergent_func_ptrPi:
	.zero		904


//--------------------- SYMBOLS --------------------------

	.type		.nv.reservedSmem.offset0,@object
	.size		.nv.reservedSmem.offset0,0x4
